//
// Generated by NVIDIA NVVM Compiler
//
// Compiler Build ID: CL-36424714
// Cuda compilation tools, release 13.0, V13.0.88
// Based on NVVM 20.0.0
//

.version 9.0
.target sm_100
.address_size 64

	// .globl	row_col_kernel
.extern .func  (.param .b32 func_retval0) vprintf
(
	.param .b64 vprintf_param_0,
	.param .b64 vprintf_param_1
)
;
.global .align 1 .b8 $str[22] = {77, 61, 40, 37, 100, 41, 32, 78, 61, 40, 37, 100, 41, 32, 75, 61, 40, 37, 100, 41, 10};
.global .align 1 .b8 $str$1[18] = {65, 91, 37, 100, 93, 91, 37, 100, 93, 61, 40, 37, 102, 41, 46, 32, 10};

.visible .entry row_col_kernel(
	.param .u64 .ptr .align 1 row_col_kernel_param_0,
	.param .u64 .ptr .align 1 row_col_kernel_param_1,
	.param .u64 .ptr .align 1 row_col_kernel_param_2,
	.param .u32 row_col_kernel_param_3,
	.param .u32 row_col_kernel_param_4,
	.param .u32 row_col_kernel_param_5
)
{
	.local .align 16 .b8 	__local_depot0[16];
	.reg .b64 	%SP;
	.reg .b64 	%SPL;
	.reg .pred 	%p<13>;
	.reg .b32 	%r<133>;
	.reg .b32 	%f<32>;
	.reg .b64 	%rd<56>;
	.reg .b64 	%fd<32>;

	mov.u64 	%SPL, __local_depot0;
	cvta.local.u64 	%SP, %SPL;
	ld.param.u64 	%rd8, [row_col_kernel_param_0];
	ld.param.u32 	%r18, [row_col_kernel_param_4];
	cvta.to.global.u64 	%rd1, %rd8;
	add.u64 	%rd9, %SP, 0;
	add.u64 	%rd2, %SPL, 0;
	mov.u32 	%r20, %tid.x;
	setp.ne.s32 	%p1, %r20, 0;
	@%p1 bra 	$L__BB0_17;
	ld.param.u32 	%r124, [row_col_kernel_param_5];
	ld.param.u32 	%r121, [row_col_kernel_param_3];
	st.local.v2.u32 	[%rd2], {%r121, %r18};
	st.local.u32 	[%rd2+8], %r124;
	mov.u64 	%rd10, $str;
	cvta.global.u64 	%rd11, %rd10;
	{ // callseq 0, 0
	.param .b64 param0;
	st.param.b64 	[param0], %rd11;
	.param .b64 param1;
	st.param.b64 	[param1], %rd9;
	.param .b32 retval0;
	call.uni (retval0), 
	vprintf, 
	(
	param0, 
	param1
	);
	ld.param.b32 	%r21, [retval0];
	} // callseq 0
	min.s32 	%r23, %r121, %r124;
	setp.lt.s32 	%p2, %r23, 1;
	@%p2 bra 	$L__BB0_17;
	ld.param.u32 	%r125, [row_col_kernel_param_5];
	and.b32  	%r1, %r125, 15;
	and.b32  	%r2, %r125, 7;
	and.b32  	%r3, %r125, 3;
	mov.b32 	%r128, 0;
	mov.u64 	%rd42, $str$1;
$L__BB0_3:
	ld.param.u32 	%r126, [row_col_kernel_param_5];
	ld.param.u32 	%r122, [row_col_kernel_param_3];
	setp.lt.u32 	%p3, %r126, 16;
	mul.lo.s32 	%r5, %r128, %r122;
	mov.b32 	%r131, 0;
	@%p3 bra 	$L__BB0_6;
	mul.wide.u32 	%rd13, %r5, 4;
	add.s64 	%rd14, %rd1, %rd13;
	add.s64 	%rd55, %rd14, 32;
	mov.b32 	%r129, 0;
$L__BB0_5:
	.pragma "nounroll";
	ld.param.u32 	%r127, [row_col_kernel_param_5];
	ld.global.f32 	%f1, [%rd55+-32];
	cvt.f64.f32 	%fd1, %f1;
	add.u64 	%rd15, %SP, 0;
	add.u64 	%rd16, %SPL, 0;
	st.local.v2.u32 	[%rd16], {%r128, %r129};
	st.local.f64 	[%rd16+8], %fd1;
	mov.u64 	%rd17, $str$1;
	cvta.global.u64 	%rd18, %rd17;
	{ // callseq 1, 0
	.param .b64 param0;
	st.param.b64 	[param0], %rd18;
	.param .b64 param1;
	st.param.b64 	[param1], %rd15;
	.param .b32 retval0;
	call.uni (retval0), 
	vprintf, 
	(
	param0, 
	param1
	);
	ld.param.b32 	%r27, [retval0];
	} // callseq 1
	ld.global.f32 	%f2, [%rd55+-28];
	cvt.f64.f32 	%fd2, %f2;
	add.s32 	%r29, %r129, 1;
	st.local.v2.u32 	[%rd16], {%r128, %r29};
	st.local.f64 	[%rd16+8], %fd2;
	{ // callseq 2, 0
	.param .b64 param0;
	st.param.b64 	[param0], %rd18;
	.param .b64 param1;
	st.param.b64 	[param1], %rd15;
	.param .b32 retval0;
	call.uni (retval0), 
	vprintf, 
	(
	param0, 
	param1
	);
	ld.param.b32 	%r30, [retval0];
	} // callseq 2
	ld.global.f32 	%f3, [%rd55+-24];
	cvt.f64.f32 	%fd3, %f3;
	add.s32 	%r32, %r129, 2;
	st.local.v2.u32 	[%rd16], {%r128, %r32};
	st.local.f64 	[%rd16+8], %fd3;
	{ // callseq 3, 0
	.param .b64 param0;
	st.param.b64 	[param0], %rd18;
	.param .b64 param1;
	st.param.b64 	[param1], %rd15;
	.param .b32 retval0;
	call.uni (retval0), 
	vprintf, 
	(
	param0, 
	param1
	);
	ld.param.b32 	%r33, [retval0];
	} // callseq 3
	ld.global.f32 	%f4, [%rd55+-20];
	cvt.f64.f32 	%fd4, %f4;
	add.s32 	%r35, %r129, 3;
	st.local.v2.u32 	[%rd16], {%r128, %r35};
	st.local.f64 	[%rd16+8], %fd4;
	{ // callseq 4, 0
	.param .b64 param0;
	st.param.b64 	[param0], %rd18;
	.param .b64 param1;
	st.param.b64 	[param1], %rd15;
	.param .b32 retval0;
	call.uni (retval0), 
	vprintf, 
	(
	param0, 
	param1
	);
	ld.param.b32 	%r36, [retval0];
	} // callseq 4
	ld.global.f32 	%f5, [%rd55+-16];
	cvt.f64.f32 	%fd5, %f5;
	add.s32 	%r38, %r129, 4;
	st.local.v2.u32 	[%rd16], {%r128, %r38};
	st.local.f64 	[%rd16+8], %fd5;
	{ // callseq 5, 0
	.param .b64 param0;
	st.param.b64 	[param0], %rd18;
	.param .b64 param1;
	st.param.b64 	[param1], %rd15;
	.param .b32 retval0;
	call.uni (retval0), 
	vprintf, 
	(
	param0, 
	param1
	);
	ld.param.b32 	%r39, [retval0];
	} // callseq 5
	ld.global.f32 	%f6, [%rd55+-12];
	cvt.f64.f32 	%fd6, %f6;
	add.s32 	%r41, %r129, 5;
	st.local.v2.u32 	[%rd16], {%r128, %r41};
	st.local.f64 	[%rd16+8], %fd6;
	{ // callseq 6, 0
	.param .b64 param0;
	st.param.b64 	[param0], %rd18;
	.param .b64 param1;
	st.param.b64 	[param1], %rd15;
	.param .b32 retval0;
	call.uni (retval0), 
	vprintf, 
	(
	param0, 
	param1
	);
	ld.param.b32 	%r42, [retval0];
	} // callseq 6
	ld.global.f32 	%f7, [%rd55+-8];
	cvt.f64.f32 	%fd7, %f7;
	add.s32 	%r44, %r129, 6;
	st.local.v2.u32 	[%rd16], {%r128, %r44};
	st.local.f64 	[%rd16+8], %fd7;
	{ // callseq 7, 0
	.param .b64 param0;
	st.param.b64 	[param0], %rd18;
	.param .b64 param1;
	st.param.b64 	[param1], %rd15;
	.param .b32 retval0;
	call.uni (retval0), 
	vprintf, 
	(
	param0, 
	param1
	);
	ld.param.b32 	%r45, [retval0];
	} // callseq 7
	ld.global.f32 	%f8, [%rd55+-4];
	cvt.f64.f32 	%fd8, %f8;
	add.s32 	%r47, %r129, 7;
	st.local.v2.u32 	[%rd16], {%r128, %r47};
	st.local.f64 	[%rd16+8], %fd8;
	{ // callseq 8, 0
	.param .b64 param0;
	st.param.b64 	[param0], %rd18;
	.param .b64 param1;
	st.param.b64 	[param1], %rd15;
	.param .b32 retval0;
	call.uni (retval0), 
	vprintf, 
	(
	param0, 
	param1
	);
	ld.param.b32 	%r48, [retval0];
	} // callseq 8
	ld.global.f32 	%f9, [%rd55];
	cvt.f64.f32 	%fd9, %f9;
	add.s32 	%r50, %r129, 8;
	st.local.v2.u32 	[%rd16], {%r128, %r50};
	st.local.f64 	[%rd16+8], %fd9;
	{ // callseq 9, 0
	.param .b64 param0;
	st.param.b64 	[param0], %rd18;
	.param .b64 param1;
	st.param.b64 	[param1], %rd15;
	.param .b32 retval0;
	call.uni (retval0), 
	vprintf, 
	(
	param0, 
	param1
	);
	ld.param.b32 	%r51, [retval0];
	} // callseq 9
	ld.global.f32 	%f10, [%rd55+4];
	cvt.f64.f32 	%fd10, %f10;
	add.s32 	%r53, %r129, 9;
	st.local.v2.u32 	[%rd16], {%r128, %r53};
	st.local.f64 	[%rd16+8], %fd10;
	{ // callseq 10, 0
	.param .b64 param0;
	st.param.b64 	[param0], %rd18;
	.param .b64 param1;
	st.param.b64 	[param1], %rd15;
	.param .b32 retval0;
	call.uni (retval0), 
	vprintf, 
	(
	param0, 
	param1
	);
	ld.param.b32 	%r54, [retval0];
	} // callseq 10
	ld.global.f32 	%f11, [%rd55+8];
	cvt.f64.f32 	%fd11, %f11;
	add.s32 	%r56, %r129, 10;
	st.local.v2.u32 	[%rd16], {%r128, %r56};
	st.local.f64 	[%rd16+8], %fd11;
	{ // callseq 11, 0
	.param .b64 param0;
	st.param.b64 	[param0], %rd18;
	.param .b64 param1;
	st.param.b64 	[param1], %rd15;
	.param .b32 retval0;
	call.uni (retval0), 
	vprintf, 
	(
	param0, 
	param1
	);
	ld.param.b32 	%r57, [retval0];
	} // callseq 11
	ld.global.f32 	%f12, [%rd55+12];
	cvt.f64.f32 	%fd12, %f12;
	add.s32 	%r59, %r129, 11;
	st.local.v2.u32 	[%rd16], {%r128, %r59};
	st.local.f64 	[%rd16+8], %fd12;
	{ // callseq 12, 0
	.param .b64 param0;
	st.param.b64 	[param0], %rd18;
	.param .b64 param1;
	st.param.b64 	[param1], %rd15;
	.param .b32 retval0;
	call.uni (retval0), 
	vprintf, 
	(
	param0, 
	param1
	);
	ld.param.b32 	%r60, [retval0];
	} // callseq 12
	ld.global.f32 	%f13, [%rd55+16];
	cvt.f64.f32 	%fd13, %f13;
	add.s32 	%r62, %r129, 12;
	st.local.v2.u32 	[%rd16], {%r128, %r62};
	st.local.f64 	[%rd16+8], %fd13;
	{ // callseq 13, 0
	.param .b64 param0;
	st.param.b64 	[param0], %rd18;
	.param .b64 param1;
	st.param.b64 	[param1], %rd15;
	.param .b32 retval0;
	call.uni (retval0), 
	vprintf, 
	(
	param0, 
	param1
	);
	ld.param.b32 	%r63, [retval0];
	} // callseq 13
	ld.global.f32 	%f14, [%rd55+20];
	cvt.f64.f32 	%fd14, %f14;
	add.s32 	%r65, %r129, 13;
	st.local.v2.u32 	[%rd16], {%r128, %r65};
	st.local.f64 	[%rd16+8], %fd14;
	{ // callseq 14, 0
	.param .b64 param0;
	st.param.b64 	[param0], %rd18;
	.param .b64 param1;
	st.param.b64 	[param1], %rd15;
	.param .b32 retval0;
	call.uni (retval0), 
	vprintf, 
	(
	param0, 
	param1
	);
	ld.param.b32 	%r66, [retval0];
	} // callseq 14
	ld.global.f32 	%f15, [%rd55+24];
	cvt.f64.f32 	%fd15, %f15;
	add.s32 	%r68, %r129, 14;
	st.local.v2.u32 	[%rd16], {%r128, %r68};
	st.local.f64 	[%rd16+8], %fd15;
	{ // callseq 15, 0
	.param .b64 param0;
	st.param.b64 	[param0], %rd18;
	.param .b64 param1;
	st.param.b64 	[param1], %rd15;
	.param .b32 retval0;
	call.uni (retval0), 
	vprintf, 
	(
	param0, 
	param1
	);
	ld.param.b32 	%r69, [retval0];
	} // callseq 15
	ld.global.f32 	%f16, [%rd55+28];
	cvt.f64.f32 	%fd16, %f16;
	add.s32 	%r71, %r129, 15;
	st.local.v2.u32 	[%rd16], {%r128, %r71};
	st.local.f64 	[%rd16+8], %fd16;
	{ // callseq 16, 0
	.param .b64 param0;
	st.param.b64 	[param0], %rd18;
	.param .b64 param1;
	st.param.b64 	[param1], %rd15;
	.param .b32 retval0;
	call.uni (retval0), 
	vprintf, 
	(
	param0, 
	param1
	);
	ld.param.b32 	%r72, [retval0];
	} // callseq 16
	add.s64 	%rd55, %rd55, 64;
	add.s32 	%r129, %r129, 16;
	and.b32  	%r131, %r127, 2147483632;
	setp.ne.s32 	%p4, %r129, %r131;
	@%p4 bra 	$L__BB0_5;
$L__BB0_6:
	setp.eq.s32 	%p5, %r1, 0;
	@%p5 bra 	$L__BB0_16;
	cvta.to.local.u64 	%rd6, %rd9;
	add.s32 	%r74, %r1, -1;
	setp.lt.u32 	%p6, %r74, 7;
	@%p6 bra 	$L__BB0_9;
	add.s32 	%r75, %r131, %r5;
	mul.wide.u32 	%rd20, %r75, 4;
	add.s64 	%rd21, %rd1, %rd20;
	ld.global.f32 	%f17, [%rd21];
	cvt.f64.f32 	%fd17, %f17;
	st.local.v2.u32 	[%rd6], {%r128, %r131};
	st.local.f64 	[%rd6+8], %fd17;
	cvta.global.u64 	%rd23, %rd42;
	{ // callseq 17, 0
	.param .b64 param0;
	st.param.b64 	[param0], %rd23;
	.param .b64 param1;
	st.param.b64 	[param1], %rd9;
	.param .b32 retval0;
	call.uni (retval0), 
	vprintf, 
	(
	param0, 
	param1
	);
	ld.param.b32 	%r76, [retval0];
	} // callseq 17
	add.s32 	%r78, %r131, 1;
	cvt.u64.u32 	%rd25, %r5;
	cvt.u64.u32 	%rd26, %r131;
	add.s64 	%rd27, %rd26, %rd25;
	shl.b64 	%rd28, %rd27, 2;
	add.s64 	%rd29, %rd1, %rd28;
	ld.global.f32 	%f18, [%rd29+4];
	cvt.f64.f32 	%fd18, %f18;
	st.local.v2.u32 	[%rd6], {%r128, %r78};
	st.local.f64 	[%rd6+8], %fd18;
	{ // callseq 18, 0
	.param .b64 param0;
	st.param.b64 	[param0], %rd23;
	.param .b64 param1;
	st.param.b64 	[param1], %rd9;
	.param .b32 retval0;
	call.uni (retval0), 
	vprintf, 
	(
	param0, 
	param1
	);
	ld.param.b32 	%r79, [retval0];
	} // callseq 18
	add.s32 	%r81, %r131, 2;
	ld.global.f32 	%f19, [%rd29+8];
	cvt.f64.f32 	%fd19, %f19;
	st.local.v2.u32 	[%rd6], {%r128, %r81};
	st.local.f64 	[%rd6+8], %fd19;
	{ // callseq 19, 0
	.param .b64 param0;
	st.param.b64 	[param0], %rd23;
	.param .b64 param1;
	st.param.b64 	[param1], %rd9;
	.param .b32 retval0;
	call.uni (retval0), 
	vprintf, 
	(
	param0, 
	param1
	);
	ld.param.b32 	%r82, [retval0];
	} // callseq 19
	add.s32 	%r84, %r131, 3;
	ld.global.f32 	%f20, [%rd29+12];
	cvt.f64.f32 	%fd20, %f20;
	st.local.v2.u32 	[%rd6], {%r128, %r84};
	st.local.f64 	[%rd6+8], %fd20;
	{ // callseq 20, 0
	.param .b64 param0;
	st.param.b64 	[param0], %rd23;
	.param .b64 param1;
	st.param.b64 	[param1], %rd9;
	.param .b32 retval0;
	call.uni (retval0), 
	vprintf, 
	(
	param0, 
	param1
	);
	ld.param.b32 	%r85, [retval0];
	} // callseq 20
	add.s32 	%r87, %r131, 4;
	ld.global.f32 	%f21, [%rd29+16];
	cvt.f64.f32 	%fd21, %f21;
	st.local.v2.u32 	[%rd6], {%r128, %r87};
	st.local.f64 	[%rd6+8], %fd21;
	{ // callseq 21, 0
	.param .b64 param0;
	st.param.b64 	[param0], %rd23;
	.param .b64 param1;
	st.param.b64 	[param1], %rd9;
	.param .b32 retval0;
	call.uni (retval0), 
	vprintf, 
	(
	param0, 
	param1
	);
	ld.param.b32 	%r88, [retval0];
	} // callseq 21
	add.s32 	%r90, %r131, 5;
	ld.global.f32 	%f22, [%rd29+20];
	cvt.f64.f32 	%fd22, %f22;
	st.local.v2.u32 	[%rd6], {%r128, %r90};
	st.local.f64 	[%rd6+8], %fd22;
	{ // callseq 22, 0
	.param .b64 param0;
	st.param.b64 	[param0], %rd23;
	.param .b64 param1;
	st.param.b64 	[param1], %rd9;
	.param .b32 retval0;
	call.uni (retval0), 
	vprintf, 
	(
	param0, 
	param1
	);
	ld.param.b32 	%r91, [retval0];
	} // callseq 22
	add.s32 	%r93, %r131, 6;
	ld.global.f32 	%f23, [%rd29+24];
	cvt.f64.f32 	%fd23, %f23;
	st.local.v2.u32 	[%rd6], {%r128, %r93};
	st.local.f64 	[%rd6+8], %fd23;
	{ // callseq 23, 0
	.param .b64 param0;
	st.param.b64 	[param0], %rd23;
	.param .b64 param1;
	st.param.b64 	[param1], %rd9;
	.param .b32 retval0;
	call.uni (retval0), 
	vprintf, 
	(
	param0, 
	param1
	);
	ld.param.b32 	%r94, [retval0];
	} // callseq 23
	add.s32 	%r96, %r131, 7;
	ld.global.f32 	%f24, [%rd29+28];
	cvt.f64.f32 	%fd24, %f24;
	st.local.v2.u32 	[%rd6], {%r128, %r96};
	st.local.f64 	[%rd6+8], %fd24;
	{ // callseq 24, 0
	.param .b64 param0;
	st.param.b64 	[param0], %rd23;
	.param .b64 param1;
	st.param.b64 	[param1], %rd9;
	.param .b32 retval0;
	call.uni (retval0), 
	vprintf, 
	(
	param0, 
	param1
	);
	ld.param.b32 	%r97, [retval0];
	} // callseq 24
	add.s32 	%r131, %r131, 8;
$L__BB0_9:
	setp.eq.s32 	%p7, %r2, 0;
	@%p7 bra 	$L__BB0_16;
	add.s32 	%r99, %r2, -1;
	setp.lt.u32 	%p8, %r99, 3;
	@%p8 bra 	$L__BB0_12;
	add.s32 	%r100, %r131, %r5;
	mul.wide.u32 	%rd30, %r100, 4;
	add.s64 	%rd31, %rd1, %rd30;
	ld.global.f32 	%f25, [%rd31];
	cvt.f64.f32 	%fd25, %f25;
	st.local.v2.u32 	[%rd6], {%r128, %r131};
	st.local.f64 	[%rd6+8], %fd25;
	cvta.global.u64 	%rd33, %rd42;
	{ // callseq 25, 0
	.param .b64 param0;
	st.param.b64 	[param0], %rd33;
	.param .b64 param1;
	st.param.b64 	[param1], %rd9;
	.param .b32 retval0;
	call.uni (retval0), 
	vprintf, 
	(
	param0, 
	param1
	);
	ld.param.b32 	%r101, [retval0];
	} // callseq 25
	add.s32 	%r103, %r131, 1;
	cvt.u64.u32 	%rd35, %r5;
	cvt.u64.u32 	%rd36, %r131;
	add.s64 	%rd37, %rd36, %rd35;
	shl.b64 	%rd38, %rd37, 2;
	add.s64 	%rd39, %rd1, %rd38;
	ld.global.f32 	%f26, [%rd39+4];
	cvt.f64.f32 	%fd26, %f26;
	st.local.v2.u32 	[%rd6], {%r128, %r103};
	st.local.f64 	[%rd6+8], %fd26;
	{ // callseq 26, 0
	.param .b64 param0;
	st.param.b64 	[param0], %rd33;
	.param .b64 param1;
	st.param.b64 	[param1], %rd9;
	.param .b32 retval0;
	call.uni (retval0), 
	vprintf, 
	(
	param0, 
	param1
	);
	ld.param.b32 	%r104, [retval0];
	} // callseq 26
	add.s32 	%r106, %r131, 2;
	ld.global.f32 	%f27, [%rd39+8];
	cvt.f64.f32 	%fd27, %f27;
	st.local.v2.u32 	[%rd6], {%r128, %r106};
	st.local.f64 	[%rd6+8], %fd27;
	{ // callseq 27, 0
	.param .b64 param0;
	st.param.b64 	[param0], %rd33;
	.param .b64 param1;
	st.param.b64 	[param1], %rd9;
	.param .b32 retval0;
	call.uni (retval0), 
	vprintf, 
	(
	param0, 
	param1
	);
	ld.param.b32 	%r107, [retval0];
	} // callseq 27
	add.s32 	%r109, %r131, 3;
	ld.global.f32 	%f28, [%rd39+12];
	cvt.f64.f32 	%fd28, %f28;
	st.local.v2.u32 	[%rd6], {%r128, %r109};
	st.local.f64 	[%rd6+8], %fd28;
	{ // callseq 28, 0
	.param .b64 param0;
	st.param.b64 	[param0], %rd33;
	.param .b64 param1;
	st.param.b64 	[param1], %rd9;
	.param .b32 retval0;
	call.uni (retval0), 
	vprintf, 
	(
	param0, 
	param1
	);
	ld.param.b32 	%r110, [retval0];
	} // callseq 28
	add.s32 	%r131, %r131, 4;
$L__BB0_12:
	setp.eq.s32 	%p9, %r3, 0;
	@%p9 bra 	$L__BB0_16;
	setp.eq.s32 	%p10, %r3, 1;
	add.s32 	%r112, %r131, %r5;
	mul.wide.u32 	%rd40, %r112, 4;
	add.s64 	%rd41, %rd1, %rd40;
	ld.global.f32 	%f29, [%rd41];
	cvt.f64.f32 	%fd29, %f29;
	st.local.v2.u32 	[%rd6], {%r128, %r131};
	st.local.f64 	[%rd6+8], %fd29;
	cvta.global.u64 	%rd43, %rd42;
	{ // callseq 29, 0
	.param .b64 param0;
	st.param.b64 	[param0], %rd43;
	.param .b64 param1;
	st.param.b64 	[param1], %rd9;
	.param .b32 retval0;
	call.uni (retval0), 
	vprintf, 
	(
	param0, 
	param1
	);
	ld.param.b32 	%r113, [retval0];
	} // callseq 29
	@%p10 bra 	$L__BB0_16;
	setp.eq.s32 	%p11, %r3, 2;
	add.s32 	%r115, %r131, 1;
	cvt.u64.u32 	%rd45, %r5;
	cvt.u64.u32 	%rd46, %r131;
	add.s64 	%rd47, %rd46, %rd45;
	shl.b64 	%rd48, %rd47, 2;
	add.s64 	%rd7, %rd1, %rd48;
	ld.global.f32 	%f30, [%rd7+4];
	cvt.f64.f32 	%fd30, %f30;
	st.local.v2.u32 	[%rd6], {%r128, %r115};
	st.local.f64 	[%rd6+8], %fd30;
	cvta.global.u64 	%rd50, %rd42;
	{ // callseq 30, 0
	.param .b64 param0;
	st.param.b64 	[param0], %rd50;
	.param .b64 param1;
	st.param.b64 	[param1], %rd9;
	.param .b32 retval0;
	call.uni (retval0), 
	vprintf, 
	(
	param0, 
	param1
	);
	ld.param.b32 	%r116, [retval0];
	} // callseq 30
	@%p11 bra 	$L__BB0_16;
	add.s32 	%r118, %r131, 2;
	ld.global.f32 	%f31, [%rd7+8];
	cvt.f64.f32 	%fd31, %f31;
	st.local.v2.u32 	[%rd6], {%r128, %r118};
	st.local.f64 	[%rd6+8], %fd31;
	cvta.global.u64 	%rd53, %rd42;
	{ // callseq 31, 0
	.param .b64 param0;
	st.param.b64 	[param0], %rd53;
	.param .b64 param1;
	st.param.b64 	[param1], %rd9;
	.param .b32 retval0;
	call.uni (retval0), 
	vprintf, 
	(
	param0, 
	param1
	);
	ld.param.b32 	%r119, [retval0];
	} // callseq 31
$L__BB0_16:
	ld.param.u32 	%r123, [row_col_kernel_param_3];
	add.s32 	%r128, %r128, 1;
	setp.ne.s32 	%p12, %r128, %r123;
	@%p12 bra 	$L__BB0_3;
$L__BB0_17:
	ret;

}
	// .globl	matrixMulv1
.visible .entry matrixMulv1(
	.param .u64 .ptr .align 1 matrixMulv1_param_0,
	.param .u64 .ptr .align 1 matrixMulv1_param_1,
	.param .u64 .ptr .align 1 matrixMulv1_param_2,
	.param .u32 matrixMulv1_param_3,
	.param .u32 matrixMulv1_param_4,
	.param .u32 matrixMulv1_param_5
)
{
	.reg .pred 	%p<10>;
	.reg .b32 	%r<39>;
	.reg .b32 	%f<68>;
	.reg .b64 	%rd<40>;

	ld.param.u64 	%rd5, [matrixMulv1_param_0];
	ld.param.u64 	%rd6, [matrixMulv1_param_1];
	ld.param.u64 	%rd4, [matrixMulv1_param_2];
	ld.param.u32 	%r20, [matrixMulv1_param_4];
	ld.param.u32 	%r21, [matrixMulv1_param_5];
	cvta.to.global.u64 	%rd1, %rd6;
	cvta.to.global.u64 	%rd2, %rd5;
	mov.u32 	%r22, %tid.x;
	div.s32 	%r23, %r22, %r20;
	mul.lo.s32 	%r3, %r23, %r20;
	sub.s32 	%r1, %r22, %r3;
	mul.lo.s32 	%r2, %r23, %r21;
	setp.lt.s32 	%p1, %r21, 1;
	mov.f32 	%f67, 0f00000000;
	@%p1 bra 	$L__BB1_12;
	and.b32  	%r4, %r21, 7;
	setp.lt.u32 	%p2, %r21, 8;
	mov.f32 	%f67, 0f00000000;
	mov.b32 	%r37, 0;
	@%p2 bra 	$L__BB1_4;
	and.b32  	%r37, %r21, 2147483640;
	neg.s32 	%r35, %r37;
	shl.b32 	%r7, %r20, 3;
	add.s64 	%rd3, %rd2, 16;
	mov.f32 	%f67, 0f00000000;
	mul.wide.s32 	%rd11, %r20, 4;
	mov.u32 	%r33, %r2;
	mov.u32 	%r34, %r1;
$L__BB1_3:
	.pragma "nounroll";
	mul.wide.s32 	%rd7, %r33, 4;
	add.s64 	%rd8, %rd3, %rd7;
	ld.global.f32 	%f17, [%rd8+-16];
	mul.wide.s32 	%rd9, %r34, 4;
	add.s64 	%rd10, %rd1, %rd9;
	ld.global.f32 	%f18, [%rd10];
	fma.rn.f32 	%f19, %f17, %f18, %f67;
	ld.global.f32 	%f20, [%rd8+-12];
	add.s64 	%rd12, %rd10, %rd11;
	ld.global.f32 	%f21, [%rd12];
	fma.rn.f32 	%f22, %f20, %f21, %f19;
	ld.global.f32 	%f23, [%rd8+-8];
	add.s64 	%rd13, %rd12, %rd11;
	ld.global.f32 	%f24, [%rd13];
	fma.rn.f32 	%f25, %f23, %f24, %f22;
	ld.global.f32 	%f26, [%rd8+-4];
	add.s64 	%rd14, %rd13, %rd11;
	ld.global.f32 	%f27, [%rd14];
	fma.rn.f32 	%f28, %f26, %f27, %f25;
	ld.global.f32 	%f29, [%rd8];
	add.s64 	%rd15, %rd14, %rd11;
	ld.global.f32 	%f30, [%rd15];
	fma.rn.f32 	%f31, %f29, %f30, %f28;
	ld.global.f32 	%f32, [%rd8+4];
	add.s64 	%rd16, %rd15, %rd11;
	ld.global.f32 	%f33, [%rd16];
	fma.rn.f32 	%f34, %f32, %f33, %f31;
	ld.global.f32 	%f35, [%rd8+8];
	add.s64 	%rd17, %rd16, %rd11;
	ld.global.f32 	%f36, [%rd17];
	fma.rn.f32 	%f37, %f35, %f36, %f34;
	ld.global.f32 	%f38, [%rd8+12];
	add.s64 	%rd18, %rd17, %rd11;
	ld.global.f32 	%f39, [%rd18];
	fma.rn.f32 	%f67, %f38, %f39, %f37;
	add.s32 	%r35, %r35, 8;
	add.s32 	%r34, %r34, %r7;
	add.s32 	%r33, %r33, 8;
	setp.ne.s32 	%p3, %r35, 0;
	@%p3 bra 	$L__BB1_3;
$L__BB1_4:
	setp.eq.s32 	%p4, %r4, 0;
	@%p4 bra 	$L__BB1_12;
	and.b32  	%r15, %r21, 3;
	setp.lt.u32 	%p5, %r4, 4;
	@%p5 bra 	$L__BB1_7;
	add.s32 	%r25, %r37, %r2;
	mul.wide.s32 	%rd19, %r25, 4;
	add.s64 	%rd20, %rd2, %rd19;
	ld.global.f32 	%f41, [%rd20];
	mad.lo.s32 	%r26, %r37, %r20, %r1;
	mul.wide.s32 	%rd21, %r26, 4;
	add.s64 	%rd22, %rd1, %rd21;
	ld.global.f32 	%f42, [%rd22];
	fma.rn.f32 	%f43, %f41, %f42, %f67;
	ld.global.f32 	%f44, [%rd20+4];
	mul.wide.s32 	%rd23, %r20, 4;
	add.s64 	%rd24, %rd22, %rd23;
	ld.global.f32 	%f45, [%rd24];
	fma.rn.f32 	%f46, %f44, %f45, %f43;
	ld.global.f32 	%f47, [%rd20+8];
	add.s64 	%rd25, %rd24, %rd23;
	ld.global.f32 	%f48, [%rd25];
	fma.rn.f32 	%f49, %f47, %f48, %f46;
	ld.global.f32 	%f50, [%rd20+12];
	add.s64 	%rd26, %rd25, %rd23;
	ld.global.f32 	%f51, [%rd26];
	fma.rn.f32 	%f67, %f50, %f51, %f49;
	add.s32 	%r37, %r37, 4;
$L__BB1_7:
	setp.eq.s32 	%p6, %r15, 0;
	@%p6 bra 	$L__BB1_12;
	setp.eq.s32 	%p7, %r15, 1;
	@%p7 bra 	$L__BB1_10;
	add.s32 	%r27, %r37, %r2;
	mul.wide.s32 	%rd27, %r27, 4;
	add.s64 	%rd28, %rd2, %rd27;
	ld.global.f32 	%f53, [%rd28];
	mad.lo.s32 	%r28, %r37, %r20, %r1;
	mul.wide.s32 	%rd29, %r28, 4;
	add.s64 	%rd30, %rd1, %rd29;
	ld.global.f32 	%f54, [%rd30];
	fma.rn.f32 	%f55, %f53, %f54, %f67;
	ld.global.f32 	%f56, [%rd28+4];
	mul.wide.s32 	%rd31, %r20, 4;
	add.s64 	%rd32, %rd30, %rd31;
	ld.global.f32 	%f57, [%rd32];
	fma.rn.f32 	%f67, %f56, %f57, %f55;
	add.s32 	%r37, %r37, 2;
$L__BB1_10:
	and.b32  	%r29, %r21, 1;
	setp.eq.b32 	%p8, %r29, 1;
	not.pred 	%p9, %p8;
	@%p9 bra 	$L__BB1_12;
	add.s32 	%r30, %r37, %r2;
	mul.wide.s32 	%rd33, %r30, 4;
	add.s64 	%rd34, %rd2, %rd33;
	ld.global.f32 	%f58, [%rd34];
	mad.lo.s32 	%r31, %r37, %r20, %r1;
	mul.wide.s32 	%rd35, %r31, 4;
	add.s64 	%rd36, %rd1, %rd35;
	ld.global.f32 	%f59, [%rd36];
	fma.rn.f32 	%f67, %f58, %f59, %f67;
$L__BB1_12:
	cvta.to.global.u64 	%rd37, %rd4;
	add.s32 	%r32, %r3, %r1;
	mul.wide.s32 	%rd38, %r32, 4;
	add.s64 	%rd39, %rd37, %rd38;
	st.global.f32 	[%rd39], %f67;
	ret;

}
	// .globl	matrixMulv11
.visible .entry matrixMulv11(
	.param .u64 .ptr .align 1 matrixMulv11_param_0,
	.param .u64 .ptr .align 1 matrixMulv11_param_1,
	.param .u64 .ptr .align 1 matrixMulv11_param_2,
	.param .u32 matrixMulv11_param_3,
	.param .u32 matrixMulv11_param_4,
	.param .u32 matrixMulv11_param_5
)
{
	.reg .pred 	%p<10>;
	.reg .b32 	%r<42>;
	.reg .b32 	%f<68>;
	.reg .b64 	%rd<40>;

	ld.param.u64 	%rd5, [matrixMulv11_param_0];
	ld.param.u64 	%rd6, [matrixMulv11_param_1];
	ld.param.u64 	%rd4, [matrixMulv11_param_2];
	ld.param.u32 	%r20, [matrixMulv11_param_4];
	ld.param.u32 	%r21, [matrixMulv11_param_5];
	cvta.to.global.u64 	%rd1, %rd6;
	cvta.to.global.u64 	%rd2, %rd5;
	mov.u32 	%r22, %tid.x;
	mov.u32 	%r23, %ctaid.x;
	mov.u32 	%r24, %ntid.x;
	mad.lo.s32 	%r25, %r23, %r24, %r22;
	div.s32 	%r26, %r25, %r20;
	mul.lo.s32 	%r3, %r26, %r20;
	sub.s32 	%r1, %r25, %r3;
	mul.lo.s32 	%r2, %r26, %r21;
	setp.lt.s32 	%p1, %r21, 1;
	mov.f32 	%f67, 0f00000000;
	@%p1 bra 	$L__BB2_12;
	and.b32  	%r4, %r21, 7;
	setp.lt.u32 	%p2, %r21, 8;
	mov.f32 	%f67, 0f00000000;
	mov.b32 	%r40, 0;
	@%p2 bra 	$L__BB2_4;
	and.b32  	%r40, %r21, 2147483640;
	neg.s32 	%r38, %r40;
	shl.b32 	%r7, %r20, 3;
	add.s64 	%rd3, %rd2, 16;
	mov.f32 	%f67, 0f00000000;
	mul.wide.s32 	%rd11, %r20, 4;
	mov.u32 	%r36, %r2;
	mov.u32 	%r37, %r1;
$L__BB2_3:
	.pragma "nounroll";
	mul.wide.s32 	%rd7, %r36, 4;
	add.s64 	%rd8, %rd3, %rd7;
	ld.global.f32 	%f17, [%rd8+-16];
	mul.wide.s32 	%rd9, %r37, 4;
	add.s64 	%rd10, %rd1, %rd9;
	ld.global.f32 	%f18, [%rd10];
	fma.rn.f32 	%f19, %f17, %f18, %f67;
	ld.global.f32 	%f20, [%rd8+-12];
	add.s64 	%rd12, %rd10, %rd11;
	ld.global.f32 	%f21, [%rd12];
	fma.rn.f32 	%f22, %f20, %f21, %f19;
	ld.global.f32 	%f23, [%rd8+-8];
	add.s64 	%rd13, %rd12, %rd11;
	ld.global.f32 	%f24, [%rd13];
	fma.rn.f32 	%f25, %f23, %f24, %f22;
	ld.global.f32 	%f26, [%rd8+-4];
	add.s64 	%rd14, %rd13, %rd11;
	ld.global.f32 	%f27, [%rd14];
	fma.rn.f32 	%f28, %f26, %f27, %f25;
	ld.global.f32 	%f29, [%rd8];
	add.s64 	%rd15, %rd14, %rd11;
	ld.global.f32 	%f30, [%rd15];
	fma.rn.f32 	%f31, %f29, %f30, %f28;
	ld.global.f32 	%f32, [%rd8+4];
	add.s64 	%rd16, %rd15, %rd11;
	ld.global.f32 	%f33, [%rd16];
	fma.rn.f32 	%f34, %f32, %f33, %f31;
	ld.global.f32 	%f35, [%rd8+8];
	add.s64 	%rd17, %rd16, %rd11;
	ld.global.f32 	%f36, [%rd17];
	fma.rn.f32 	%f37, %f35, %f36, %f34;
	ld.global.f32 	%f38, [%rd8+12];
	add.s64 	%rd18, %rd17, %rd11;
	ld.global.f32 	%f39, [%rd18];
	fma.rn.f32 	%f67, %f38, %f39, %f37;
	add.s32 	%r38, %r38, 8;
	add.s32 	%r37, %r37, %r7;
	add.s32 	%r36, %r36, 8;
	setp.ne.s32 	%p3, %r38, 0;
	@%p3 bra 	$L__BB2_3;
$L__BB2_4:
	setp.eq.s32 	%p4, %r4, 0;
	@%p4 bra 	$L__BB2_12;
	and.b32  	%r15, %r21, 3;
	setp.lt.u32 	%p5, %r4, 4;
	@%p5 bra 	$L__BB2_7;
	add.s32 	%r28, %r40, %r2;
	mul.wide.s32 	%rd19, %r28, 4;
	add.s64 	%rd20, %rd2, %rd19;
	ld.global.f32 	%f41, [%rd20];
	mad.lo.s32 	%r29, %r40, %r20, %r1;
	mul.wide.s32 	%rd21, %r29, 4;
	add.s64 	%rd22, %rd1, %rd21;
	ld.global.f32 	%f42, [%rd22];
	fma.rn.f32 	%f43, %f41, %f42, %f67;
	ld.global.f32 	%f44, [%rd20+4];
	mul.wide.s32 	%rd23, %r20, 4;
	add.s64 	%rd24, %rd22, %rd23;
	ld.global.f32 	%f45, [%rd24];
	fma.rn.f32 	%f46, %f44, %f45, %f43;
	ld.global.f32 	%f47, [%rd20+8];
	add.s64 	%rd25, %rd24, %rd23;
	ld.global.f32 	%f48, [%rd25];
	fma.rn.f32 	%f49, %f47, %f48, %f46;
	ld.global.f32 	%f50, [%rd20+12];
	add.s64 	%rd26, %rd25, %rd23;
	ld.global.f32 	%f51, [%rd26];
	fma.rn.f32 	%f67, %f50, %f51, %f49;
	add.s32 	%r40, %r40, 4;
$L__BB2_7:
	setp.eq.s32 	%p6, %r15, 0;
	@%p6 bra 	$L__BB2_12;
	setp.eq.s32 	%p7, %r15, 1;
	@%p7 bra 	$L__BB2_10;
	add.s32 	%r30, %r40, %r2;
	mul.wide.s32 	%rd27, %r30, 4;
	add.s64 	%rd28, %rd2, %rd27;
	ld.global.f32 	%f53, [%rd28];
	mad.lo.s32 	%r31, %r40, %r20, %r1;
	mul.wide.s32 	%rd29, %r31, 4;
	add.s64 	%rd30, %rd1, %rd29;
	ld.global.f32 	%f54, [%rd30];
	fma.rn.f32 	%f55, %f53, %f54, %f67;
	ld.global.f32 	%f56, [%rd28+4];
	mul.wide.s32 	%rd31, %r20, 4;
	add.s64 	%rd32, %rd30, %rd31;
	ld.global.f32 	%f57, [%rd32];
	fma.rn.f32 	%f67, %f56, %f57, %f55;
	add.s32 	%r40, %r40, 2;
$L__BB2_10:
	and.b32  	%r32, %r21, 1;
	setp.eq.b32 	%p8, %r32, 1;
	not.pred 	%p9, %p8;
	@%p9 bra 	$L__BB2_12;
	add.s32 	%r33, %r40, %r2;
	mul.wide.s32 	%rd33, %r33, 4;
	add.s64 	%rd34, %rd2, %rd33;
	ld.global.f32 	%f58, [%rd34];
	mad.lo.s32 	%r34, %r40, %r20, %r1;
	mul.wide.s32 	%rd35, %r34, 4;
	add.s64 	%rd36, %rd1, %rd35;
	ld.global.f32 	%f59, [%rd36];
	fma.rn.f32 	%f67, %f58, %f59, %f67;
$L__BB2_12:
	cvta.to.global.u64 	%rd37, %rd4;
	add.s32 	%r35, %r3, %r1;
	mul.wide.s32 	%rd38, %r35, 4;
	add.s64 	%rd39, %rd37, %rd38;
	st.global.f32 	[%rd39], %f67;
	ret;

}
	// .globl	matrixMulv12
.visible .entry matrixMulv12(
	.param .u64 .ptr .align 1 matrixMulv12_param_0,
	.param .u64 .ptr .align 1 matrixMulv12_param_1,
	.param .u64 .ptr .align 1 matrixMulv12_param_2,
	.param .u32 matrixMulv12_param_3,
	.param .u32 matrixMulv12_param_4,
	.param .u32 matrixMulv12_param_5
)
{
	.reg .pred 	%p<10>;
	.reg .b32 	%r<48>;
	.reg .b32 	%f<68>;
	.reg .b64 	%rd<40>;

	ld.param.u64 	%rd5, [matrixMulv12_param_0];
	ld.param.u64 	%rd6, [matrixMulv12_param_1];
	ld.param.u64 	%rd4, [matrixMulv12_param_2];
	ld.param.u32 	%r20, [matrixMulv12_param_4];
	ld.param.u32 	%r21, [matrixMulv12_param_5];
	cvta.to.global.u64 	%rd1, %rd6;
	cvta.to.global.u64 	%rd2, %rd5;
	mov.u32 	%r22, %ctaid.x;
	mov.u32 	%r23, %nctaid.y;
	mov.u32 	%r24, %ctaid.y;
	mad.lo.s32 	%r25, %r22, %r23, %r24;
	mov.u32 	%r26, %ntid.x;
	mov.u32 	%r27, %ntid.y;
	mov.u32 	%r28, %tid.y;
	mov.u32 	%r29, %tid.x;
	mad.lo.s32 	%r30, %r25, %r27, %r28;
	mad.lo.s32 	%r31, %r30, %r26, %r29;
	div.s32 	%r32, %r31, %r20;
	mul.lo.s32 	%r3, %r32, %r20;
	sub.s32 	%r1, %r31, %r3;
	mul.lo.s32 	%r2, %r32, %r21;
	setp.lt.s32 	%p1, %r21, 1;
	mov.f32 	%f67, 0f00000000;
	@%p1 bra 	$L__BB3_12;
	and.b32  	%r4, %r21, 7;
	setp.lt.u32 	%p2, %r21, 8;
	mov.f32 	%f67, 0f00000000;
	mov.b32 	%r46, 0;
	@%p2 bra 	$L__BB3_4;
	and.b32  	%r46, %r21, 2147483640;
	neg.s32 	%r44, %r46;
	shl.b32 	%r7, %r20, 3;
	add.s64 	%rd3, %rd2, 16;
	mov.f32 	%f67, 0f00000000;
	mul.wide.s32 	%rd11, %r20, 4;
	mov.u32 	%r42, %r2;
	mov.u32 	%r43, %r1;
$L__BB3_3:
	.pragma "nounroll";
	mul.wide.s32 	%rd7, %r42, 4;
	add.s64 	%rd8, %rd3, %rd7;
	ld.global.f32 	%f17, [%rd8+-16];
	mul.wide.s32 	%rd9, %r43, 4;
	add.s64 	%rd10, %rd1, %rd9;
	ld.global.f32 	%f18, [%rd10];
	fma.rn.f32 	%f19, %f17, %f18, %f67;
	ld.global.f32 	%f20, [%rd8+-12];
	add.s64 	%rd12, %rd10, %rd11;
	ld.global.f32 	%f21, [%rd12];
	fma.rn.f32 	%f22, %f20, %f21, %f19;
	ld.global.f32 	%f23, [%rd8+-8];
	add.s64 	%rd13, %rd12, %rd11;
	ld.global.f32 	%f24, [%rd13];
	fma.rn.f32 	%f25, %f23, %f24, %f22;
	ld.global.f32 	%f26, [%rd8+-4];
	add.s64 	%rd14, %rd13, %rd11;
	ld.global.f32 	%f27, [%rd14];
	fma.rn.f32 	%f28, %f26, %f27, %f25;
	ld.global.f32 	%f29, [%rd8];
	add.s64 	%rd15, %rd14, %rd11;
	ld.global.f32 	%f30, [%rd15];
	fma.rn.f32 	%f31, %f29, %f30, %f28;
	ld.global.f32 	%f32, [%rd8+4];
	add.s64 	%rd16, %rd15, %rd11;
	ld.global.f32 	%f33, [%rd16];
	fma.rn.f32 	%f34, %f32, %f33, %f31;
	ld.global.f32 	%f35, [%rd8+8];
	add.s64 	%rd17, %rd16, %rd11;
	ld.global.f32 	%f36, [%rd17];
	fma.rn.f32 	%f37, %f35, %f36, %f34;
	ld.global.f32 	%f38, [%rd8+12];
	add.s64 	%rd18, %rd17, %rd11;
	ld.global.f32 	%f39, [%rd18];
	fma.rn.f32 	%f67, %f38, %f39, %f37;
	add.s32 	%r44, %r44, 8;
	add.s32 	%r43, %r43, %r7;
	add.s32 	%r42, %r42, 8;
	setp.ne.s32 	%p3, %r44, 0;
	@%p3 bra 	$L__BB3_3;
$L__BB3_4:
	setp.eq.s32 	%p4, %r4, 0;
	@%p4 bra 	$L__BB3_12;
	and.b32  	%r15, %r21, 3;
	setp.lt.u32 	%p5, %r4, 4;
	@%p5 bra 	$L__BB3_7;
	add.s32 	%r34, %r46, %r2;
	mul.wide.s32 	%rd19, %r34, 4;
	add.s64 	%rd20, %rd2, %rd19;
	ld.global.f32 	%f41, [%rd20];
	mad.lo.s32 	%r35, %r46, %r20, %r1;
	mul.wide.s32 	%rd21, %r35, 4;
	add.s64 	%rd22, %rd1, %rd21;
	ld.global.f32 	%f42, [%rd22];
	fma.rn.f32 	%f43, %f41, %f42, %f67;
	ld.global.f32 	%f44, [%rd20+4];
	mul.wide.s32 	%rd23, %r20, 4;
	add.s64 	%rd24, %rd22, %rd23;
	ld.global.f32 	%f45, [%rd24];
	fma.rn.f32 	%f46, %f44, %f45, %f43;
	ld.global.f32 	%f47, [%rd20+8];
	add.s64 	%rd25, %rd24, %rd23;
	ld.global.f32 	%f48, [%rd25];
	fma.rn.f32 	%f49, %f47, %f48, %f46;
	ld.global.f32 	%f50, [%rd20+12];
	add.s64 	%rd26, %rd25, %rd23;
	ld.global.f32 	%f51, [%rd26];
	fma.rn.f32 	%f67, %f50, %f51, %f49;
	add.s32 	%r46, %r46, 4;
$L__BB3_7:
	setp.eq.s32 	%p6, %r15, 0;
	@%p6 bra 	$L__BB3_12;
	setp.eq.s32 	%p7, %r15, 1;
	@%p7 bra 	$L__BB3_10;
	add.s32 	%r36, %r46, %r2;
	mul.wide.s32 	%rd27, %r36, 4;
	add.s64 	%rd28, %rd2, %rd27;
	ld.global.f32 	%f53, [%rd28];
	mad.lo.s32 	%r37, %r46, %r20, %r1;
	mul.wide.s32 	%rd29, %r37, 4;
	add.s64 	%rd30, %rd1, %rd29;
	ld.global.f32 	%f54, [%rd30];
	fma.rn.f32 	%f55, %f53, %f54, %f67;
	ld.global.f32 	%f56, [%rd28+4];
	mul.wide.s32 	%rd31, %r20, 4;
	add.s64 	%rd32, %rd30, %rd31;
	ld.global.f32 	%f57, [%rd32];
	fma.rn.f32 	%f67, %f56, %f57, %f55;
	add.s32 	%r46, %r46, 2;
$L__BB3_10:
	and.b32  	%r38, %r21, 1;
	setp.eq.b32 	%p8, %r38, 1;
	not.pred 	%p9, %p8;
	@%p9 bra 	$L__BB3_12;
	add.s32 	%r39, %r46, %r2;
	mul.wide.s32 	%rd33, %r39, 4;
	add.s64 	%rd34, %rd2, %rd33;
	ld.global.f32 	%f58, [%rd34];
	mad.lo.s32 	%r40, %r46, %r20, %r1;
	mul.wide.s32 	%rd35, %r40, 4;
	add.s64 	%rd36, %rd1, %rd35;
	ld.global.f32 	%f59, [%rd36];
	fma.rn.f32 	%f67, %f58, %f59, %f67;
$L__BB3_12:
	cvta.to.global.u64 	%rd37, %rd4;
	add.s32 	%r41, %r3, %r1;
	mul.wide.s32 	%rd38, %r41, 4;
	add.s64 	%rd39, %rd37, %rd38;
	st.global.f32 	[%rd39], %f67;
	ret;

}
	// .globl	matrixMulv2
.visible .entry matrixMulv2(
	.param .u64 .ptr .align 1 matrixMulv2_param_0,
	.param .u64 .ptr .align 1 matrixMulv2_param_1,
	.param .u64 .ptr .align 1 matrixMulv2_param_2,
	.param .u32 matrixMulv2_param_3,
	.param .u32 matrixMulv2_param_4,
	.param .u32 matrixMulv2_param_5
)
{
	.reg .pred 	%p<10>;
	.reg .b32 	%r<44>;
	.reg .b32 	%f<68>;
	.reg .b64 	%rd<40>;

	ld.param.u64 	%rd5, [matrixMulv2_param_0];
	ld.param.u64 	%rd6, [matrixMulv2_param_1];
	ld.param.u64 	%rd4, [matrixMulv2_param_2];
	ld.param.u32 	%r20, [matrixMulv2_param_4];
	ld.param.u32 	%r21, [matrixMulv2_param_5];
	cvta.to.global.u64 	%rd1, %rd6;
	cvta.to.global.u64 	%rd2, %rd5;
	mov.u32 	%r22, %tid.x;
	mov.u32 	%r23, %tid.y;
	mov.u32 	%r24, %ctaid.x;
	mov.u32 	%r25, %ctaid.y;
	mov.u32 	%r26, %ntid.x;
	mad.lo.s32 	%r27, %r24, %r26, %r22;
	mov.u32 	%r28, %ntid.y;
	mad.lo.s32 	%r1, %r25, %r28, %r23;
	mul.lo.s32 	%r2, %r21, %r27;
	mul.lo.s32 	%r3, %r20, %r27;
	setp.lt.s32 	%p1, %r21, 1;
	mov.f32 	%f67, 0f00000000;
	@%p1 bra 	$L__BB4_12;
	and.b32  	%r4, %r21, 7;
	setp.lt.u32 	%p2, %r21, 8;
	mov.f32 	%f67, 0f00000000;
	mov.b32 	%r42, 0;
	@%p2 bra 	$L__BB4_4;
	and.b32  	%r42, %r21, 2147483640;
	neg.s32 	%r40, %r42;
	shl.b32 	%r7, %r20, 3;
	add.s64 	%rd3, %rd2, 16;
	mov.f32 	%f67, 0f00000000;
	mul.wide.s32 	%rd11, %r20, 4;
	mov.u32 	%r38, %r2;
	mov.u32 	%r39, %r1;
$L__BB4_3:
	.pragma "nounroll";
	mul.wide.s32 	%rd7, %r38, 4;
	add.s64 	%rd8, %rd3, %rd7;
	ld.global.f32 	%f17, [%rd8+-16];
	mul.wide.s32 	%rd9, %r39, 4;
	add.s64 	%rd10, %rd1, %rd9;
	ld.global.f32 	%f18, [%rd10];
	fma.rn.f32 	%f19, %f17, %f18, %f67;
	ld.global.f32 	%f20, [%rd8+-12];
	add.s64 	%rd12, %rd10, %rd11;
	ld.global.f32 	%f21, [%rd12];
	fma.rn.f32 	%f22, %f20, %f21, %f19;
	ld.global.f32 	%f23, [%rd8+-8];
	add.s64 	%rd13, %rd12, %rd11;
	ld.global.f32 	%f24, [%rd13];
	fma.rn.f32 	%f25, %f23, %f24, %f22;
	ld.global.f32 	%f26, [%rd8+-4];
	add.s64 	%rd14, %rd13, %rd11;
	ld.global.f32 	%f27, [%rd14];
	fma.rn.f32 	%f28, %f26, %f27, %f25;
	ld.global.f32 	%f29, [%rd8];
	add.s64 	%rd15, %rd14, %rd11;
	ld.global.f32 	%f30, [%rd15];
	fma.rn.f32 	%f31, %f29, %f30, %f28;
	ld.global.f32 	%f32, [%rd8+4];
	add.s64 	%rd16, %rd15, %rd11;
	ld.global.f32 	%f33, [%rd16];
	fma.rn.f32 	%f34, %f32, %f33, %f31;
	ld.global.f32 	%f35, [%rd8+8];
	add.s64 	%rd17, %rd16, %rd11;
	ld.global.f32 	%f36, [%rd17];
	fma.rn.f32 	%f37, %f35, %f36, %f34;
	ld.global.f32 	%f38, [%rd8+12];
	add.s64 	%rd18, %rd17, %rd11;
	ld.global.f32 	%f39, [%rd18];
	fma.rn.f32 	%f67, %f38, %f39, %f37;
	add.s32 	%r40, %r40, 8;
	add.s32 	%r39, %r39, %r7;
	add.s32 	%r38, %r38, 8;
	setp.ne.s32 	%p3, %r40, 0;
	@%p3 bra 	$L__BB4_3;
$L__BB4_4:
	setp.eq.s32 	%p4, %r4, 0;
	@%p4 bra 	$L__BB4_12;
	and.b32  	%r15, %r21, 3;
	setp.lt.u32 	%p5, %r4, 4;
	@%p5 bra 	$L__BB4_7;
	add.s32 	%r30, %r42, %r2;
	mul.wide.s32 	%rd19, %r30, 4;
	add.s64 	%rd20, %rd2, %rd19;
	ld.global.f32 	%f41, [%rd20];
	mad.lo.s32 	%r31, %r42, %r20, %r1;
	mul.wide.s32 	%rd21, %r31, 4;
	add.s64 	%rd22, %rd1, %rd21;
	ld.global.f32 	%f42, [%rd22];
	fma.rn.f32 	%f43, %f41, %f42, %f67;
	ld.global.f32 	%f44, [%rd20+4];
	mul.wide.s32 	%rd23, %r20, 4;
	add.s64 	%rd24, %rd22, %rd23;
	ld.global.f32 	%f45, [%rd24];
	fma.rn.f32 	%f46, %f44, %f45, %f43;
	ld.global.f32 	%f47, [%rd20+8];
	add.s64 	%rd25, %rd24, %rd23;
	ld.global.f32 	%f48, [%rd25];
	fma.rn.f32 	%f49, %f47, %f48, %f46;
	ld.global.f32 	%f50, [%rd20+12];
	add.s64 	%rd26, %rd25, %rd23;
	ld.global.f32 	%f51, [%rd26];
	fma.rn.f32 	%f67, %f50, %f51, %f49;
	add.s32 	%r42, %r42, 4;
$L__BB4_7:
	setp.eq.s32 	%p6, %r15, 0;
	@%p6 bra 	$L__BB4_12;
	setp.eq.s32 	%p7, %r15, 1;
	@%p7 bra 	$L__BB4_10;
	add.s32 	%r32, %r42, %r2;
	mul.wide.s32 	%rd27, %r32, 4;
	add.s64 	%rd28, %rd2, %rd27;
	ld.global.f32 	%f53, [%rd28];
	mad.lo.s32 	%r33, %r42, %r20, %r1;
	mul.wide.s32 	%rd29, %r33, 4;
	add.s64 	%rd30, %rd1, %rd29;
	ld.global.f32 	%f54, [%rd30];
	fma.rn.f32 	%f55, %f53, %f54, %f67;
	ld.global.f32 	%f56, [%rd28+4];
	mul.wide.s32 	%rd31, %r20, 4;
	add.s64 	%rd32, %rd30, %rd31;
	ld.global.f32 	%f57, [%rd32];
	fma.rn.f32 	%f67, %f56, %f57, %f55;
	add.s32 	%r42, %r42, 2;
$L__BB4_10:
	and.b32  	%r34, %r21, 1;
	setp.eq.b32 	%p8, %r34, 1;
	not.pred 	%p9, %p8;
	@%p9 bra 	$L__BB4_12;
	add.s32 	%r35, %r42, %r2;
	mul.wide.s32 	%rd33, %r35, 4;
	add.s64 	%rd34, %rd2, %rd33;
	ld.global.f32 	%f58, [%rd34];
	mad.lo.s32 	%r36, %r42, %r20, %r1;
	mul.wide.s32 	%rd35, %r36, 4;
	add.s64 	%rd36, %rd1, %rd35;
	ld.global.f32 	%f59, [%rd36];
	fma.rn.f32 	%f67, %f58, %f59, %f67;
$L__BB4_12:
	cvta.to.global.u64 	%rd37, %rd4;
	add.s32 	%r37, %r3, %r1;
	mul.wide.s32 	%rd38, %r37, 4;
	add.s64 	%rd39, %rd37, %rd38;
	st.global.f32 	[%rd39], %f67;
	ret;

}
	// .globl	matrixMulv21
.visible .entry matrixMulv21(
	.param .u64 .ptr .align 1 matrixMulv21_param_0,
	.param .u64 .ptr .align 1 matrixMulv21_param_1,
	.param .u64 .ptr .align 1 matrixMulv21_param_2,
	.param .u32 matrixMulv21_param_3,
	.param .u32 matrixMulv21_param_4,
	.param .u32 matrixMulv21_param_5
)
{
	.reg .pred 	%p<10>;
	.reg .b32 	%r<35>;
	.reg .b32 	%f<68>;
	.reg .b64 	%rd<53>;

	ld.param.u64 	%rd7, [matrixMulv21_param_0];
	ld.param.u64 	%rd8, [matrixMulv21_param_1];
	ld.param.u64 	%rd6, [matrixMulv21_param_2];
	ld.param.u32 	%r18, [matrixMulv21_param_4];
	ld.param.u32 	%r19, [matrixMulv21_param_5];
	cvta.to.global.u64 	%rd1, %rd8;
	cvta.to.global.u64 	%rd2, %rd7;
	mov.u32 	%r20, %tid.x;
	mov.u32 	%r1, %tid.y;
	mul.lo.s32 	%r2, %r19, %r20;
	mul.lo.s32 	%r3, %r18, %r20;
	setp.lt.s32 	%p1, %r19, 1;
	mov.f32 	%f67, 0f00000000;
	@%p1 bra 	$L__BB5_12;
	and.b32  	%r4, %r19, 7;
	setp.lt.u32 	%p2, %r19, 8;
	mov.f32 	%f67, 0f00000000;
	mov.b32 	%r33, 0;
	@%p2 bra 	$L__BB5_4;
	and.b32  	%r33, %r19, 2147483640;
	neg.s32 	%r31, %r33;
	shl.b32 	%r7, %r18, 3;
	mul.wide.u32 	%rd9, %r2, 4;
	add.s64 	%rd10, %rd9, %rd2;
	add.s64 	%rd52, %rd10, 16;
	mov.f32 	%f67, 0f00000000;
	mul.wide.s32 	%rd13, %r18, 4;
	mov.u32 	%r30, %r1;
$L__BB5_3:
	.pragma "nounroll";
	ld.global.f32 	%f17, [%rd52+-16];
	mul.wide.s32 	%rd11, %r30, 4;
	add.s64 	%rd12, %rd1, %rd11;
	ld.global.f32 	%f18, [%rd12];
	fma.rn.f32 	%f19, %f17, %f18, %f67;
	ld.global.f32 	%f20, [%rd52+-12];
	add.s64 	%rd14, %rd12, %rd13;
	ld.global.f32 	%f21, [%rd14];
	fma.rn.f32 	%f22, %f20, %f21, %f19;
	ld.global.f32 	%f23, [%rd52+-8];
	add.s64 	%rd15, %rd14, %rd13;
	ld.global.f32 	%f24, [%rd15];
	fma.rn.f32 	%f25, %f23, %f24, %f22;
	ld.global.f32 	%f26, [%rd52+-4];
	add.s64 	%rd16, %rd15, %rd13;
	ld.global.f32 	%f27, [%rd16];
	fma.rn.f32 	%f28, %f26, %f27, %f25;
	ld.global.f32 	%f29, [%rd52];
	add.s64 	%rd17, %rd16, %rd13;
	ld.global.f32 	%f30, [%rd17];
	fma.rn.f32 	%f31, %f29, %f30, %f28;
	ld.global.f32 	%f32, [%rd52+4];
	add.s64 	%rd18, %rd17, %rd13;
	ld.global.f32 	%f33, [%rd18];
	fma.rn.f32 	%f34, %f32, %f33, %f31;
	ld.global.f32 	%f35, [%rd52+8];
	add.s64 	%rd19, %rd18, %rd13;
	ld.global.f32 	%f36, [%rd19];
	fma.rn.f32 	%f37, %f35, %f36, %f34;
	ld.global.f32 	%f38, [%rd52+12];
	add.s64 	%rd20, %rd19, %rd13;
	ld.global.f32 	%f39, [%rd20];
	fma.rn.f32 	%f67, %f38, %f39, %f37;
	add.s32 	%r31, %r31, 8;
	add.s32 	%r30, %r30, %r7;
	add.s64 	%rd52, %rd52, 32;
	setp.ne.s32 	%p3, %r31, 0;
	@%p3 bra 	$L__BB5_3;
$L__BB5_4:
	setp.eq.s32 	%p4, %r4, 0;
	@%p4 bra 	$L__BB5_12;
	and.b32  	%r13, %r19, 3;
	setp.lt.u32 	%p5, %r4, 4;
	@%p5 bra 	$L__BB5_7;
	add.s32 	%r22, %r33, %r2;
	mul.wide.u32 	%rd21, %r22, 4;
	add.s64 	%rd22, %rd2, %rd21;
	ld.global.f32 	%f41, [%rd22];
	mad.lo.s32 	%r23, %r33, %r18, %r1;
	mul.wide.s32 	%rd23, %r23, 4;
	add.s64 	%rd24, %rd1, %rd23;
	ld.global.f32 	%f42, [%rd24];
	fma.rn.f32 	%f43, %f41, %f42, %f67;
	cvt.u64.u32 	%rd25, %r2;
	cvt.u64.u32 	%rd26, %r33;
	add.s64 	%rd27, %rd26, %rd25;
	shl.b64 	%rd28, %rd27, 2;
	add.s64 	%rd29, %rd2, %rd28;
	ld.global.f32 	%f44, [%rd29+4];
	mul.wide.s32 	%rd30, %r18, 4;
	add.s64 	%rd31, %rd24, %rd30;
	ld.global.f32 	%f45, [%rd31];
	fma.rn.f32 	%f46, %f44, %f45, %f43;
	ld.global.f32 	%f47, [%rd29+8];
	add.s64 	%rd32, %rd31, %rd30;
	ld.global.f32 	%f48, [%rd32];
	fma.rn.f32 	%f49, %f47, %f48, %f46;
	ld.global.f32 	%f50, [%rd29+12];
	add.s64 	%rd33, %rd32, %rd30;
	ld.global.f32 	%f51, [%rd33];
	fma.rn.f32 	%f67, %f50, %f51, %f49;
	add.s32 	%r33, %r33, 4;
$L__BB5_7:
	setp.eq.s32 	%p6, %r13, 0;
	@%p6 bra 	$L__BB5_12;
	setp.eq.s32 	%p7, %r13, 1;
	@%p7 bra 	$L__BB5_10;
	add.s32 	%r24, %r33, %r2;
	mul.wide.u32 	%rd34, %r24, 4;
	add.s64 	%rd35, %rd2, %rd34;
	ld.global.f32 	%f53, [%rd35];
	mad.lo.s32 	%r25, %r33, %r18, %r1;
	mul.wide.s32 	%rd36, %r25, 4;
	add.s64 	%rd37, %rd1, %rd36;
	ld.global.f32 	%f54, [%rd37];
	fma.rn.f32 	%f55, %f53, %f54, %f67;
	cvt.u64.u32 	%rd38, %r2;
	cvt.u64.u32 	%rd39, %r33;
	add.s64 	%rd40, %rd39, %rd38;
	shl.b64 	%rd41, %rd40, 2;
	add.s64 	%rd42, %rd2, %rd41;
	ld.global.f32 	%f56, [%rd42+4];
	mul.wide.s32 	%rd43, %r18, 4;
	add.s64 	%rd44, %rd37, %rd43;
	ld.global.f32 	%f57, [%rd44];
	fma.rn.f32 	%f67, %f56, %f57, %f55;
	add.s32 	%r33, %r33, 2;
$L__BB5_10:
	and.b32  	%r26, %r19, 1;
	setp.eq.b32 	%p8, %r26, 1;
	not.pred 	%p9, %p8;
	@%p9 bra 	$L__BB5_12;
	add.s32 	%r27, %r33, %r2;
	mul.wide.u32 	%rd45, %r27, 4;
	add.s64 	%rd46, %rd2, %rd45;
	ld.global.f32 	%f58, [%rd46];
	mad.lo.s32 	%r28, %r33, %r18, %r1;
	mul.wide.s32 	%rd47, %r28, 4;
	add.s64 	%rd48, %rd1, %rd47;
	ld.global.f32 	%f59, [%rd48];
	fma.rn.f32 	%f67, %f58, %f59, %f67;
$L__BB5_12:
	cvta.to.global.u64 	%rd49, %rd6;
	add.s32 	%r29, %r3, %r1;
	mul.wide.s32 	%rd50, %r29, 4;
	add.s64 	%rd51, %rd49, %rd50;
	st.global.f32 	[%rd51], %f67;
	ret;

}


// ===== COMPILED SASS (sm_100) =====

	.target	sm_100

	.elftype	@"ET_EXEC"


//--------------------- .note.nv.tkinfo           --------------------------
	.section	.note.nv.tkinfo,"",@"SHT_NOTE"
	.sectionflags	@"SHF_NOTE_NV_TKINFO"
	.tkinfo
        /*0018*/ 	.word	0x00000002
        /*0030*/ 	.string	""
        /*0030*/ 	.string	"ptxas"
        /*0030*/ 	.string	"Cuda compilation tools, release 13.0, V13.0.88"
        /*0030*/ 	.string	"Build cuda_13.0.r13.0/compiler.36424714_0"
        /*0030*/ 	.string	"-arch sm_100 -m 64 "



//--------------------- .note.nv.cuinfo           --------------------------
	.section	.note.nv.cuinfo,"",@"SHT_NOTE"
	.sectionflags	@"SHF_NOTE_NV_CUINFO"
        /*0018*/ 	.short	0x0002
        /*001a*/ 	.short	0x0064
        /*001c*/ 	.short	0x0082
	.zero		2


//--------------------- .nv.info                  --------------------------
	.section	.nv.info,"",@"SHT_CUDA_INFO"
	.align	4


	//----- nvinfo : EIATTR_REGCOUNT
	.align		4
        /*0000*/ 	.byte	0x04, 0x2f
        /*0002*/ 	.short	(.L_3 - .L_2)
	.align		4
.L_2:
        /*0004*/ 	.word	index@(row_col_kernel)
        /*0008*/ 	.word	0x00000020


	//----- nvinfo : EIATTR_FRAME_SIZE
	.align		4
.L_3:
        /*000c*/ 	.byte	0x04, 0x11
        /*000e*/ 	.short	(.L_5 - .L_4)
	.align		4
.L_4:
        /*0010*/ 	.word	index@(row_col_kernel)
        /*0014*/ 	.word	0x00000010


	//----- nvinfo : EIATTR_REGCOUNT
	.align		4
.L_5:
        /*0018*/ 	.byte	0x04, 0x2f
        /*001a*/ 	.short	(.L_7 - .L_6)
	.align		4
.L_6:
        /*001c*/ 	.word	index@(matrixMulv1)
        /*0020*/ 	.word	0x00000020


	//----- nvinfo : EIATTR_FRAME_SIZE
	.align		4
.L_7:
        /*0024*/ 	.byte	0x04, 0x11
        /*0026*/ 	.short	(.L_9 - .L_8)
	.align		4
.L_8:
        /*0028*/ 	.word	index@(matrixMulv1)
        /*002c*/ 	.word	0x00000000


	//----- nvinfo : EIATTR_REGCOUNT
	.align		4
.L_9:
        /*0030*/ 	.byte	0x04, 0x2f
        /*0032*/ 	.short	(.L_11 - .L_10)
	.align		4
.L_10:
        /*0034*/ 	.word	index@(matrixMulv11)
        /*0038*/ 	.word	0x00000020


	//----- nvinfo : EIATTR_FRAME_SIZE
	.align		4
.L_11:
        /*003c*/ 	.byte	0x04, 0x11
        /*003e*/ 	.short	(.L_13 - .L_12)
	.align		4
.L_12:
        /*0040*/ 	.word	index@(matrixMulv11)
        /*0044*/ 	.word	0x00000000


	//----- nvinfo : EIATTR_REGCOUNT
	.align		4
.L_13:
        /*0048*/ 	.byte	0x04, 0x2f
        /*004a*/ 	.short	(.L_15 - .L_14)
	.align		4
.L_14:
        /*004c*/ 	.word	index@(matrixMulv12)
        /*0050*/ 	.word	0x00000020


	//----- nvinfo : EIATTR_FRAME_SIZE
	.align		4
.L_15:
        /*0054*/ 	.byte	0x04, 0x11
        /*0056*/ 	.short	(.L_17 - .L_16)
	.align		4
.L_16:
        /*0058*/ 	.word	index@(matrixMulv12)
        /*005c*/ 	.word	0x00000000


	//----- nvinfo : EIATTR_REGCOUNT
	.align		4
.L_17:
        /*0060*/ 	.byte	0x04, 0x2f
        /*0062*/ 	.short	(.L_19 - .L_18)
	.align		4
.L_18:
        /*0064*/ 	.word	index@(matrixMulv2)
        /*0068*/ 	.word	0x00000020


	//----- nvinfo : EIATTR_FRAME_SIZE
	.align		4
.L_19:
        /*006c*/ 	.byte	0x04, 0x11
        /*006e*/ 	.short	(.L_21 - .L_20)
	.align		4
.L_20:
        /*0070*/ 	.word	index@(matrixMulv2)
        /*0074*/ 	.word	0x00000000


	//----- nvinfo : EIATTR_REGCOUNT
	.align		4
.L_21:
        /*0078*/ 	.byte	0x04, 0x2f
        /*007a*/ 	.short	(.L_23 - .L_22)
	.align		4
.L_22:
        /*007c*/ 	.word	index@(matrixMulv21)
        /*0080*/ 	.word	0x00000020


	//----- nvinfo : EIATTR_FRAME_SIZE
	.align		4
.L_23:
        /*0084*/ 	.byte	0x04, 0x11
        /*0086*/ 	.short	(.L_25 - .L_24)
	.align		4
.L_24:
        /*0088*/ 	.word	index@(matrixMulv21)
        /*008c*/ 	.word	0x00000000


	//----- nvinfo : EIATTR_MIN_STACK_SIZE
	.align		4
.L_25:
        /*0090*/ 	.byte	0x04, 0x12
        /*0092*/ 	.short	(.L_27 - .L_26)
	.align		4
.L_26:
        /*0094*/ 	.word	index@(matrixMulv21)
        /*0098*/ 	.word	0x00000000


	//----- nvinfo : EIATTR_MIN_STACK_SIZE
	.align		4
.L_27:
        /*009c*/ 	.byte	0x04, 0x12
        /*009e*/ 	.short	(.L_29 - .L_28)
	.align		4
.L_28:
        /*00a0*/ 	.word	index@(matrixMulv2)
        /*00a4*/ 	.word	0x00000000


	//----- nvinfo : EIATTR_MIN_STACK_SIZE
	.align		4
.L_29:
        /*00a8*/ 	.byte	0x04, 0x12
        /*00aa*/ 	.short	(.L_31 - .L_30)
	.align		4
.L_30:
        /*00ac*/ 	.word	index@(matrixMulv12)
        /*00b0*/ 	.word	0x00000000


	//----- nvinfo : EIATTR_MIN_STACK_SIZE
	.align		4
.L_31:
        /*00b4*/ 	.byte	0x04, 0x12
        /*00b6*/ 	.short	(.L_33 - .L_32)
	.align		4
.L_32:
        /*00b8*/ 	.word	index@(matrixMulv11)
        /*00bc*/ 	.word	0x00000000


	//----- nvinfo : EIATTR_MIN_STACK_SIZE
	.align		4
.L_33:
        /*00c0*/ 	.byte	0x04, 0x12
        /*00c2*/ 	.short	(.L_35 - .L_34)
	.align		4
.L_34:
        /*00c4*/ 	.word	index@(matrixMulv1)
        /*00c8*/ 	.word	0x00000000


	//----- nvinfo : EIATTR_MIN_STACK_SIZE
	.align		4
.L_35:
        /*00cc*/ 	.byte	0x04, 0x12
        /*00ce*/ 	.short	(.L_37 - .L_36)
	.align		4
.L_36:
        /*00d0*/ 	.word	index@(row_col_kernel)
        /*00d4*/ 	.word	0x00000010
.L_37:


//--------------------- .nv.compat                --------------------------
	.section	.nv.compat,"",@"SHT_CUDA_COMPAT_INFO"
	.align	4
        /*0000*/ 	.byte	0x02, 0x09, 0x00, 0x00, 0x02, 0x02, 0x01, 0x00, 0x02, 0x05, 0x05, 0x00, 0x03, 0x07, 0x01, 0x01
        /*0010*/ 	.byte	0x02, 0x03, 0x00, 0x00, 0x02, 0x06, 0x01, 0x00, 0x04, 0x0b, 0x08, 0x00, 0x09, 0x00, 0x00, 0x00
        /*0020*/ 	.byte	0x00, 0x00, 0x00, 0x00


//--------------------- .nv.info.matrixMulv21     --------------------------
	.section	.nv.info.matrixMulv21,"",@"SHT_CUDA_INFO"
	.sectionflags	@""
	.align	4


	//----- nvinfo : EIATTR_CUDA_API_VERSION
	.align		4
        /*0000*/ 	.byte	0x04, 0x37
        /*0002*/ 	.short	(.L_39 - .L_38)
.L_38:
        /*0004*/ 	.word	0x00000082


	//----- nvinfo : EIATTR_KPARAM_INFO
	.align		4
.L_39:
        /*0008*/ 	.byte	0x04, 0x17
        /*000a*/ 	.short	(.L_41 - .L_40)
.L_40:
        /*000c*/ 	.word	0x00000000
        /*0010*/ 	.short	0x0005
        /*0012*/ 	.short	0x0020
        /*0014*/ 	.byte	0x00, 0xf0, 0x11, 0x00


	//----- nvinfo : EIATTR_KPARAM_INFO
	.align		4
.L_41:
        /*0018*/ 	.byte	0x04, 0x17
        /*001a*/ 	.short	(.L_43 - .L_42)
.L_42:
        /*001c*/ 	.word	0x00000000
        /*0020*/ 	.short	0x0004
        /*0022*/ 	.short	0x001c
        /*0024*/ 	.byte	0x00, 0xf0, 0x11, 0x00


	//----- nvinfo : EIATTR_KPARAM_INFO
	.align		4
.L_43:
        /*0028*/ 	.byte	0x04, 0x17
        /*002a*/ 	.short	(.L_45 - .L_44)
.L_44:
        /*002c*/ 	.word	0x00000000
        /*0030*/ 	.short	0x0003
        /*0032*/ 	.short	0x0018
        /*0034*/ 	.byte	0x00, 0xf0, 0x11, 0x00


	//----- nvinfo : EIATTR_KPARAM_INFO
	.align		4
.L_45:
        /*0038*/ 	.byte	0x04, 0x17
        /*003a*/ 	.short	(.L_47 - .L_46)
.L_46:
        /*003c*/ 	.word	0x00000000
        /*0040*/ 	.short	0x0002
        /*0042*/ 	.short	0x0010
        /*0044*/ 	.byte	0x00, 0xf5, 0x21, 0x00


	//----- nvinfo : EIATTR_KPARAM_INFO
	.align		4
.L_47:
        /*0048*/ 	.byte	0x04, 0x17
        /*004a*/ 	.short	(.L_49 - .L_48)
.L_48:
        /*004c*/ 	.word	0x00000000
        /*0050*/ 	.short	0x0001
        /*0052*/ 	.short	0x0008
        /*0054*/ 	.byte	0x00, 0xf5, 0x21, 0x00


	//----- nvinfo : EIATTR_KPARAM_INFO
	.align		4
.L_49:
        /*0058*/ 	.byte	0x04, 0x17
        /*005a*/ 	.short	(.L_51 - .L_50)
.L_50:
        /*005c*/ 	.word	0x00000000
        /*0060*/ 	.short	0x0000
        /*0062*/ 	.short	0x0000
        /*0064*/ 	.byte	0x00, 0xf5, 0x21, 0x00


	//----- nvinfo : EIATTR_SPARSE_MMA_MASK
	.align		4
.L_51:
        /*0068*/ 	.byte	0x03, 0x50
        /*006a*/ 	.short	0x0000


	//----- nvinfo : EIATTR_MAXREG_COUNT
	.align		4
        /*006c*/ 	.byte	0x03, 0x1b
        /*006e*/ 	.short	0x00ff


	//----- nvinfo : EIATTR_MERCURY_ISA_VERSION
	.align		4
        /*0070*/ 	.byte	0x03, 0x5f
        /*0072*/ 	.short	0x0101


	//----- nvinfo : EIATTR_VRC_CTA_INIT_COUNT
	.align		4
        /*0074*/ 	.byte	0x02, 0x4a
	.zero		1
	.zero		1


	//----- nvinfo : EIATTR_EXIT_INSTR_OFFSETS
	.align		4
        /*0078*/ 	.byte	0x04, 0x1c
        /*007a*/ 	.short	(.L_53 - .L_52)


	//   ....[0]....
.L_52:
        /*007c*/ 	.word	0x00000890


	//----- nvinfo : EIATTR_CBANK_PARAM_SIZE
	.align		4
.L_53:
        /*0080*/ 	.byte	0x03, 0x19
        /*0082*/ 	.short	0x0024


	//----- nvinfo : EIATTR_PARAM_CBANK
	.align		4
        /*0084*/ 	.byte	0x04, 0x0a
        /*0086*/ 	.short	(.L_55 - .L_54)
	.align		4
.L_54:
        /*0088*/ 	.word	index@(.nv.constant0.matrixMulv21)
        /*008c*/ 	.short	0x0380
        /*008e*/ 	.short	0x0024


	//----- nvinfo : EIATTR_SW_WAR
	.align		4
.L_55:
        /*0090*/ 	.byte	0x04, 0x36
        /*0092*/ 	.short	(.L_57 - .L_56)
.L_56:
        /*0094*/ 	.word	0x00000008
.L_57:


//--------------------- .nv.info.matrixMulv2      --------------------------
	.section	.nv.info.matrixMulv2,"",@"SHT_CUDA_INFO"
	.sectionflags	@""
	.align	4


	//----- nvinfo : EIATTR_CUDA_API_VERSION
	.align		4
        /*0000*/ 	.byte	0x04, 0x37
        /*0002*/ 	.short	(.L_59 - .L_58)
.L_58:
        /*0004*/ 	.word	0x00000082


	//----- nvinfo : EIATTR_KPARAM_INFO
	.align		4
.L_59:
        /*0008*/ 	.byte	0x04, 0x17
        /*000a*/ 	.short	(.L_61 - .L_60)
.L_60:
        /*000c*/ 	.word	0x00000000
        /*0010*/ 	.short	0x0005
        /*0012*/ 	.short	0x0020
        /*0014*/ 	.byte	0x00, 0xf0, 0x11, 0x00


	//----- nvinfo : EIATTR_KPARAM_INFO
	.align		4
.L_61:
        /*0018*/ 	.byte	0x04, 0x17
        /*001a*/ 	.short	(.L_63 - .L_62)
.L_62:
        /*001c*/ 	.word	0x00000000
        /*0020*/ 	.short	0x0004
        /*0022*/ 	.short	0x001c
        /*0024*/ 	.byte	0x00, 0xf0, 0x11, 0x00


	//----- nvinfo : EIATTR_KPARAM_INFO
	.align		4
.L_63:
        /*0028*/ 	.byte	0x04, 0x17
        /*002a*/ 	.short	(.L_65 - .L_64)
.L_64:
        /*002c*/ 	.word	0x00000000
        /*0030*/ 	.short	0x0003
        /*0032*/ 	.short	0x0018
        /*0034*/ 	.byte	0x00, 0xf0, 0x11, 0x00


	//----- nvinfo : EIATTR_KPARAM_INFO
	.align		4
.L_65:
        /*0038*/ 	.byte	0x04, 0x17
        /*003a*/ 	.short	(.L_67 - .L_66)
.L_66:
        /*003c*/ 	.word	0x00000000
        /*0040*/ 	.short	0x0002
        /*0042*/ 	.short	0x0010
        /*0044*/ 	.byte	0x00, 0xf5, 0x21, 0x00


	//----- nvinfo : EIATTR_KPARAM_INFO
	.align		4
.L_67:
        /*0048*/ 	.byte	0x04, 0x17
        /*004a*/ 	.short	(.L_69 - .L_68)
.L_68:
        /*004c*/ 	.word	0x00000000
        /*0050*/ 	.short	0x0001
        /*0052*/ 	.short	0x0008
        /*0054*/ 	.byte	0x00, 0xf5, 0x21, 0x00


	//----- nvinfo : EIATTR_KPARAM_INFO
	.align		4
.L_69:
        /*0058*/ 	.byte	0x04, 0x17
        /*005a*/ 	.short	(.L_71 - .L_70)
.L_70:
        /*005c*/ 	.word	0x00000000
        /*0060*/ 	.short	0x0000
        /*0062*/ 	.short	0x0000
        /*0064*/ 	.byte	0x00, 0xf5, 0x21, 0x00


	//----- nvinfo : EIATTR_SPARSE_MMA_MASK
	.align		4
.L_71:
        /*0068*/ 	.byte	0x03, 0x50
        /*006a*/ 	.short	0x0000


	//----- nvinfo : EIATTR_MAXREG_COUNT
	.align		4
        /*006c*/ 	.byte	0x03, 0x1b
        /*006e*/ 	.short	0x00ff


	//----- nvinfo : EIATTR_MERCURY_ISA_VERSION
	.align		4
        /*0070*/ 	.byte	0x03, 0x5f
        /*0072*/ 	.short	0x0101


	//----- nvinfo : EIATTR_VRC_CTA_INIT_COUNT
	.align		4
        /*0074*/ 	.byte	0x02, 0x4a
	.zero		1
	.zero		1


	//----- nvinfo : EIATTR_EXIT_INSTR_OFFSETS
	.align		4
        /*0078*/ 	.byte	0x04, 0x1c
        /*007a*/ 	.short	(.L_73 - .L_72)


	//   ....[0]....
.L_72:
        /*007c*/ 	.word	0x00000850


	//----- nvinfo : EIATTR_CBANK_PARAM_SIZE
	.align		4
.L_73:
        /*0080*/ 	.byte	0x03, 0x19
        /*0082*/ 	.short	0x0024


	//----- nvinfo : EIATTR_PARAM_CBANK
	.align		4
        /*0084*/ 	.byte	0x04, 0x0a
        /*0086*/ 	.short	(.L_75 - .L_74)
	.align		4
.L_74:
        /*0088*/ 	.word	index@(.nv.constant0.matrixMulv2)
        /*008c*/ 	.short	0x0380
        /*008e*/ 	.short	0x0024


	//----- nvinfo : EIATTR_SW_WAR
	.align		4
.L_75:
        /*0090*/ 	.byte	0x04, 0x36
        /*0092*/ 	.short	(.L_77 - .L_76)
.L_76:
        /*0094*/ 	.word	0x00000008
.L_77:


//--------------------- .nv.info.matrixMulv12     --------------------------
	.section	.nv.info.matrixMulv12,"",@"SHT_CUDA_INFO"
	.sectionflags	@""
	.align	4


	//----- nvinfo : EIATTR_CUDA_API_VERSION
	.align		4
        /*0000*/ 	.byte	0x04, 0x37
        /*0002*/ 	.short	(.L_79 - .L_78)
.L_78:
        /*0004*/ 	.word	0x00000082


	//----- nvinfo : EIATTR_KPARAM_INFO
	.align		4
.L_79:
        /*0008*/ 	.byte	0x04, 0x17
        /*000a*/ 	.short	(.L_81 - .L_80)
.L_80:
        /*000c*/ 	.word	0x00000000
        /*0010*/ 	.short	0x0005
        /*0012*/ 	.short	0x0020
        /*0014*/ 	.byte	0x00, 0xf0, 0x11, 0x00


	//----- nvinfo : EIATTR_KPARAM_INFO
	.align		4
.L_81:
        /*0018*/ 	.byte	0x04, 0x17
        /*001a*/ 	.short	(.L_83 - .L_82)
.L_82:
        /*001c*/ 	.word	0x00000000
        /*0020*/ 	.short	0x0004
        /*0022*/ 	.short	0x001c
        /*0024*/ 	.byte	0x00, 0xf0, 0x11, 0x00


	//----- nvinfo : EIATTR_KPARAM_INFO
	.align		4
.L_83:
        /*0028*/ 	.byte	0x04, 0x17
        /*002a*/ 	.short	(.L_85 - .L_84)
.L_84:
        /*002c*/ 	.word	0x00000000
        /*0030*/ 	.short	0x0003
        /*0032*/ 	.short	0x0018
        /*0034*/ 	.byte	0x00, 0xf0, 0x11, 0x00


	//----- nvinfo : EIATTR_KPARAM_INFO
	.align		4
.L_85:
        /*0038*/ 	.byte	0x04, 0x17
        /*003a*/ 	.short	(.L_87 - .L_86)
.L_86:
        /*003c*/ 	.word	0x00000000
        /*0040*/ 	.short	0x0002
        /*0042*/ 	.short	0x0010
        /*0044*/ 	.byte	0x00, 0xf5, 0x21, 0x00


	//----- nvinfo : EIATTR_KPARAM_INFO
	.align		4
.L_87:
        /*0048*/ 	.byte	0x04, 0x17
        /*004a*/ 	.short	(.L_89 - .L_88)
.L_88:
        /*004c*/ 	.word	0x00000000
        /*0050*/ 	.short	0x0001
        /*0052*/ 	.short	0x0008
        /*0054*/ 	.byte	0x00, 0xf5, 0x21, 0x00


	//----- nvinfo : EIATTR_KPARAM_INFO
	.align		4
.L_89:
        /*0058*/ 	.byte	0x04, 0x17
        /*005a*/ 	.short	(.L_91 - .L_90)
.L_90:
        /*005c*/ 	.word	0x00000000
        /*0060*/ 	.short	0x0000
        /*0062*/ 	.short	0x0000
        /*0064*/ 	.byte	0x00, 0xf5, 0x21, 0x00


	//----- nvinfo : EIATTR_SPARSE_MMA_MASK
	.align		4
.L_91:
        /*0068*/ 	.byte	0x03, 0x50
        /*006a*/ 	.short	0x0000


	//----- nvinfo : EIATTR_MAXREG_COUNT
	.align		4
        /*006c*/ 	.byte	0x03, 0x1b
        /*006e*/ 	.short	0x00ff


	//----- nvinfo : EIATTR_MERCURY_ISA_VERSION
	.align		4
        /*0070*/ 	.byte	0x03, 0x5f
        /*0072*/ 	.short	0x0101


	//----- nvinfo : EIATTR_VRC_CTA_INIT_COUNT
	.align		4
        /*0074*/ 	.byte	0x02, 0x4a
	.zero		1
	.zero		1


	//----- nvinfo : EIATTR_EXIT_INSTR_OFFSETS
	.align		4
        /*0078*/ 	.byte	0x04, 0x1c
        /*007a*/ 	.short	(.L_93 - .L_92)


	//   ....[0]....
.L_92:
        /*007c*/ 	.word	0x000009c0


	//----- nvinfo : EIATTR_CBANK_PARAM_SIZE
	.align		4
.L_93:
        /*0080*/ 	.byte	0x03, 0x19
        /*0082*/ 	.short	0x0024


	//----- nvinfo : EIATTR_PARAM_CBANK
	.align		4
        /*0084*/ 	.byte	0x04, 0x0a
        /*0086*/ 	.short	(.L_95 - .L_94)
	.align		4
.L_94:
        /*0088*/ 	.word	index@(.nv.constant0.matrixMulv12)
        /*008c*/ 	.short	0x0380
        /*008e*/ 	.short	0x0024


	//----- nvinfo : EIATTR_SW_WAR
	.align		4
.L_95:
        /*0090*/ 	.byte	0x04, 0x36
        /*0092*/ 	.short	(.L_97 - .L_96)
.L_96:
        /*0094*/ 	.word	0x00000008
.L_97:


//--------------------- .nv.info.matrixMulv11     --------------------------
	.section	.nv.info.matrixMulv11,"",@"SHT_CUDA_INFO"
	.sectionflags	@""
	.align	4


	//----- nvinfo : EIATTR_CUDA_API_VERSION
	.align		4
        /*0000*/ 	.byte	0x04, 0x37
        /*0002*/ 	.short	(.L_99 - .L_98)
.L_98:
        /*0004*/ 	.word	0x00000082


	//----- nvinfo : EIATTR_KPARAM_INFO
	.align		4
.L_99:
        /*0008*/ 	.byte	0x04, 0x17
        /*000a*/ 	.short	(.L_101 - .L_100)
.L_100:
        /*000c*/ 	.word	0x00000000
        /*0010*/ 	.short	0x0005
        /*0012*/ 	.short	0x0020
        /*0014*/ 	.byte	0x00, 0xf0, 0x11, 0x00


	//----- nvinfo : EIATTR_KPARAM_INFO
	.align		4
.L_101:
        /*0018*/ 	.byte	0x04, 0x17
        /*001a*/ 	.short	(.L_103 - .L_102)
.L_102:
        /*001c*/ 	.word	0x00000000
        /*0020*/ 	.short	0x0004
        /*0022*/ 	.short	0x001c
        /*0024*/ 	.byte	0x00, 0xf0, 0x11, 0x00


	//----- nvinfo : EIATTR_KPARAM_INFO
	.align		4
.L_103:
        /*0028*/ 	.byte	0x04, 0x17
        /*002a*/ 	.short	(.L_105 - .L_104)
.L_104:
        /*002c*/ 	.word	0x00000000
        /*0030*/ 	.short	0x0003
        /*0032*/ 	.short	0x0018
        /*0034*/ 	.byte	0x00, 0xf0, 0x11, 0x00


	//----- nvinfo : EIATTR_KPARAM_INFO
	.align		4
.L_105:
        /*0038*/ 	.byte	0x04, 0x17
        /*003a*/ 	.short	(.L_107 - .L_106)
.L_106:
        /*003c*/ 	.word	0x00000000
        /*0040*/ 	.short	0x0002
        /*0042*/ 	.short	0x0010
        /*0044*/ 	.byte	0x00, 0xf5, 0x21, 0x00


	//----- nvinfo : EIATTR_KPARAM_INFO
	.align		4
.L_107:
        /*0048*/ 	.byte	0x04, 0x17
        /*004a*/ 	.short	(.L_109 - .L_108)
.L_108:
        /*004c*/ 	.word	0x00000000
        /*0050*/ 	.short	0x0001
        /*0052*/ 	.short	0x0008
        /*0054*/ 	.byte	0x00, 0xf5, 0x21, 0x00


	//----- nvinfo : EIATTR_KPARAM_INFO
	.align		4
.L_109:
        /*0058*/ 	.byte	0x04, 0x17
        /*005a*/ 	.short	(.L_111 - .L_110)
.L_110:
        /*005c*/ 	.word	0x00000000
        /*0060*/ 	.short	0x0000
        /*0062*/ 	.short	0x0000
        /*0064*/ 	.byte	0x00, 0xf5, 0x21, 0x00


	//----- nvinfo : EIATTR_SPARSE_MMA_MASK
	.align		4
.L_111:
        /*0068*/ 	.byte	0x03, 0x50
        /*006a*/ 	.short	0x0000


	//----- nvinfo : EIATTR_MAXREG_COUNT
	.align		4
        /*006c*/ 	.byte	0x03, 0x1b
        /*006e*/ 	.short	0x00ff


	//----- nvinfo : EIATTR_MERCURY_ISA_VERSION
	.align		4
        /*0070*/ 	.byte	0x03, 0x5f
        /*0072*/ 	.short	0x0101


	//----- nvinfo : EIATTR_VRC_CTA_INIT_COUNT
	.align		4
        /*0074*/ 	.byte	0x02, 0x4a
	.zero		1
	.zero		1


	//----- nvinfo : EIATTR_EXIT_INSTR_OFFSETS
	.align		4
        /*0078*/ 	.byte	0x04, 0x1c
        /*007a*/ 	.short	(.L_113 - .L_112)


	//   ....[0]....
.L_112:
        /*007c*/ 	.word	0x00000950


	//----- nvinfo : EIATTR_CBANK_PARAM_SIZE
	.align		4
.L_113:
        /*0080*/ 	.byte	0x03, 0x19
        /*0082*/ 	.short	0x0024


	//----- nvinfo : EIATTR_PARAM_CBANK
	.align		4
        /*0084*/ 	.byte	0x04, 0x0a
        /*0086*/ 	.short	(.L_115 - .L_114)
	.align		4
.L_114:
        /*0088*/ 	.word	index@(.nv.constant0.matrixMulv11)
        /*008c*/ 	.short	0x0380
        /*008e*/ 	.short	0x0024


	//----- nvinfo : EIATTR_SW_WAR
	.align		4
.L_115:
        /*0090*/ 	.byte	0x04, 0x36
        /*0092*/ 	.short	(.L_117 - .L_116)
.L_116:
        /*0094*/ 	.word	0x00000008
.L_117:


//--------------------- .nv.info.matrixMulv1      --------------------------
	.section	.nv.info.matrixMulv1,"",@"SHT_CUDA_INFO"
	.sectionflags	@""
	.align	4


	//----- nvinfo : EIATTR_CUDA_API_VERSION
	.align		4
        /*0000*/ 	.byte	0x04, 0x37
        /*0002*/ 	.short	(.L_119 - .L_118)
.L_118:
        /*0004*/ 	.word	0x00000082


	//----- nvinfo : EIATTR_KPARAM_INFO
	.align		4
.L_119:
        /*0008*/ 	.byte	0x04, 0x17
        /*000a*/ 	.short	(.L_121 - .L_120)
.L_120:
        /*000c*/ 	.word	0x00000000
        /*0010*/ 	.short	0x0005
        /*0012*/ 	.short	0x0020
        /*0014*/ 	.byte	0x00, 0xf0, 0x11, 0x00


	//----- nvinfo : EIATTR_KPARAM_INFO
	.align		4
.L_121:
        /*0018*/ 	.byte	0x04, 0x17
        /*001a*/ 	.short	(.L_123 - .L_122)
.L_122:
        /*001c*/ 	.word	0x00000000
        /*0020*/ 	.short	0x0004
        /*0022*/ 	.short	0x001c
        /*0024*/ 	.byte	0x00, 0xf0, 0x11, 0x00


	//----- nvinfo : EIATTR_KPARAM_INFO
	.align		4
.L_123:
        /*0028*/ 	.byte	0x04, 0x17
        /*002a*/ 	.short	(.L_125 - .L_124)
.L_124:
        /*002c*/ 	.word	0x00000000
        /*0030*/ 	.short	0x0003
        /*0032*/ 	.short	0x0018
        /*0034*/ 	.byte	0x00, 0xf0, 0x11, 0x00


	//----- nvinfo : EIATTR_KPARAM_INFO
	.align		4
.L_125:
        /*0038*/ 	.byte	0x04, 0x17
        /*003a*/ 	.short	(.L_127 - .L_126)
.L_126:
        /*003c*/ 	.word	0x00000000
        /*0040*/ 	.short	0x0002
        /*0042*/ 	.short	0x0010
        /*0044*/ 	.byte	0x00, 0xf5, 0x21, 0x00


	//----- nvinfo : EIATTR_KPARAM_INFO
	.align		4
.L_127:
        /*0048*/ 	.byte	0x04, 0x17
        /*004a*/ 	.short	(.L_129 - .L_128)
.L_128:
        /*004c*/ 	.word	0x00000000
        /*0050*/ 	.short	0x0001
        /*0052*/ 	.short	0x0008
        /*0054*/ 	.byte	0x00, 0xf5, 0x21, 0x00


	//----- nvinfo : EIATTR_KPARAM_INFO
	.align		4
.L_129:
        /*0058*/ 	.byte	0x04, 0x17
        /*005a*/ 	.short	(.L_131 - .L_130)
.L_130:
        /*005c*/ 	.word	0x00000000
        /*0060*/ 	.short	0x0000
        /*0062*/ 	.short	0x0000
        /*0064*/ 	.byte	0x00, 0xf5, 0x21, 0x00


	//----- nvinfo : EIATTR_SPARSE_MMA_MASK
	.align		4
.L_131:
        /*0068*/ 	.byte	0x03, 0x50
        /*006a*/ 	.short	0x0000


	//----- nvinfo : EIATTR_MAXREG_COUNT
	.align		4
        /*006c*/ 	.byte	0x03, 0x1b
        /*006e*/ 	.short	0x00ff


	//----- nvinfo : EIATTR_MERCURY_ISA_VERSION
	.align		4
        /*0070*/ 	.byte	0x03, 0x5f
        /*0072*/ 	.short	0x0101


	//----- nvinfo : EIATTR_VRC_CTA_INIT_COUNT
	.align		4
        /*0074*/ 	.byte	0x02, 0x4a
	.zero		1
	.zero		1


	//----- nvinfo : EIATTR_EXIT_INSTR_OFFSETS
	.align		4
        /*0078*/ 	.byte	0x04, 0x1c
        /*007a*/ 	.short	(.L_133 - .L_132)


	//   ....[0]....
.L_132:
        /*007c*/ 	.word	0x00000920


	//----- nvinfo : EIATTR_CBANK_PARAM_SIZE
	.align		4
.L_133:
        /*0080*/ 	.byte	0x03, 0x19
        /*0082*/ 	.short	0x0024


	//----- nvinfo : EIATTR_PARAM_CBANK
	.align		4
        /*0084*/ 	.byte	0x04, 0x0a
        /*0086*/ 	.short	(.L_135 - .L_134)
	.align		4
.L_134:
        /*0088*/ 	.word	index@(.nv.constant0.matrixMulv1)
        /*008c*/ 	.short	0x0380
        /*008e*/ 	.short	0x0024


	//----- nvinfo : EIATTR_SW_WAR
	.align		4
.L_135:
        /*0090*/ 	.byte	0x04, 0x36
        /*0092*/ 	.short	(.L_137 - .L_136)
.L_136:
        /*0094*/ 	.word	0x00000008
.L_137:


//--------------------- .nv.info.row_col_kernel   --------------------------
	.section	.nv.info.row_col_kernel,"",@"SHT_CUDA_INFO"
	.sectionflags	@""
	.align	4


	//----- nvinfo : EIATTR_CUDA_API_VERSION
	.align		4
        /*0000*/ 	.byte	0x04, 0x37
        /*0002*/ 	.short	(.L_139 - .L_138)
.L_138:
        /*0004*/ 	.word	0x00000082


	//----- nvinfo : EIATTR_KPARAM_INFO
	.align		4
.L_139:
        /*0008*/ 	.byte	0x04, 0x17
        /*000a*/ 	.short	(.L_141 - .L_140)
.L_140:
        /*000c*/ 	.word	0x00000000
        /*0010*/ 	.short	0x0005
        /*0012*/ 	.short	0x0020
        /*0014*/ 	.byte	0x00, 0xf0, 0x11, 0x00


	//----- nvinfo : EIATTR_KPARAM_INFO
	.align		4
.L_141:
        /*0018*/ 	.byte	0x04, 0x17
        /*001a*/ 	.short	(.L_143 - .L_142)
.L_142:
        /*001c*/ 	.word	0x00000000
        /*0020*/ 	.short	0x0004
        /*0022*/ 	.short	0x001c
        /*0024*/ 	.byte	0x00, 0xf0, 0x11, 0x00


	//----- nvinfo : EIATTR_KPARAM_INFO
	.align		4
.L_143:
        /*0028*/ 	.byte	0x04, 0x17
        /*002a*/ 	.short	(.L_145 - .L_144)
.L_144:
        /*002c*/ 	.word	0x00000000
        /*0030*/ 	.short	0x0003
        /*0032*/ 	.short	0x0018
        /*0034*/ 	.byte	0x00, 0xf0, 0x11, 0x00


	//----- nvinfo : EIATTR_KPARAM_INFO
	.align		4
.L_145:
        /*0038*/ 	.byte	0x04, 0x17
        /*003a*/ 	.short	(.L_147 - .L_146)
.L_146:
        /*003c*/ 	.word	0x00000000
        /*0040*/ 	.short	0x0002
        /*0042*/ 	.short	0x0010
        /*0044*/ 	.byte	0x00, 0xf5, 0x21, 0x00


	//----- nvinfo : EIATTR_KPARAM_INFO
	.align		4
.L_147:
        /*0048*/ 	.byte	0x04, 0x17
        /*004a*/ 	.short	(.L_149 - .L_148)
.L_148:
        /*004c*/ 	.word	0x00000000
        /*0050*/ 	.short	0x0001
        /*0052*/ 	.short	0x0008
        /*0054*/ 	.byte	0x00, 0xf5, 0x21, 0x00


	//----- nvinfo : EIATTR_KPARAM_INFO
	.align		4
.L_149:
        /*0058*/ 	.byte	0x04, 0x17
        /*005a*/ 	.short	(.L_151 - .L_150)
.L_150:
        /*005c*/ 	.word	0x00000000
        /*0060*/ 	.short	0x0000
        /*0062*/ 	.short	0x0000
        /*0064*/ 	.byte	0x00, 0xf5, 0x21, 0x00


	//----- nvinfo : EIATTR_SPARSE_MMA_MASK
	.align		4
.L_151:
        /*0068*/ 	.byte	0x03, 0x50
        /*006a*/ 	.short	0x0000


	//----- nvinfo : EIATTR_MAXREG_COUNT
	.align		4
        /*006c*/ 	.byte	0x03, 0x1b
        /*006e*/ 	.short	0x00ff


	//----- nvinfo : EIATTR_EXTERNS
	.align		4
        /*0070*/ 	.byte	0x04, 0x0f
        /*0072*/ 	.short	(.L_153 - .L_152)


	//   ....[0]....
	.align		4
.L_152:
        /*0074*/ 	.word	index@(vprintf)


	//----- nvinfo : EIATTR_MERCURY_ISA_VERSION
	.align		4
.L_153:
        /*0078*/ 	.byte	0x03, 0x5f
        /*007a*/ 	.short	0x0101


	//----- nvinfo : EIATTR_VRC_CTA_INIT_COUNT
	.align		4
        /*007c*/ 	.byte	0x02, 0x4a
	.zero		1
	.zero		1


	//----- nvinfo : EIATTR_SYSCALL_OFFSETS
	.align		4
        /*0080*/ 	.byte	0x04, 0x46
        /*0082*/ 	.short	(.L_155 - .L_154)


	//   ....[0]....
.L_154:
        /*0084*/ 	.word	0x00000150


	//   ....[1]....
        /*0088*/ 	.word	0x00000380


	//   ....[2]....
        /*008c*/ 	.word	0x00000490


	//   ....[3]....
        /*0090*/ 	.word	0x00000590


	//   ....[4]....
        /*0094*/ 	.word	0x00000690


	//   ....[5]....
        /*0098*/ 	.word	0x00000790


	//   ....[6]....
        /*009c*/ 	.word	0x00000890


	//   ....[7]....
        /*00a0*/ 	.word	0x00000990


	//   ....[8]....
        /*00a4*/ 	.word	0x00000a90


	//   ....[9]....
        /*00a8*/ 	.word	0x00000b90


	//   ....[10]....
        /*00ac*/ 	.word	0x00000c90


	//   ....[11]....
        /*00b0*/ 	.word	0x00000d90


	//   ....[12]....
        /*00b4*/ 	.word	0x00000e90


	//   ....[13]....
        /*00b8*/ 	.word	0x00000f90


	//   ....[14]....
        /*00bc*/ 	.word	0x00001090


	//   ....[15]....
        /*00c0*/ 	.word	0x00001190


	//   ....[16]....
        /*00c4*/ 	.word	0x00001290


	//   ....[17]....
        /*00c8*/ 	.word	0x000014d0


	//   ....[18]....
        /*00cc*/ 	.word	0x00001630


	//   ....[19]....
        /*00d0*/ 	.word	0x00001730


	//   ....[20]....
        /*00d4*/ 	.word	0x00001830


	//   ....[21]....
        /*00d8*/ 	.word	0x00001930


	//   ....[22]....
        /*00dc*/ 	.word	0x00001a30


	//   ....[23]....
        /*00e0*/ 	.word	0x00001b30


	//   ....[24]....
        /*00e4*/ 	.word	0x00001c30


	//   ....[25]....
        /*00e8*/ 	.word	0x00001dd0


	//   ....[26]....
        /*00ec*/ 	.word	0x00001f30


	//   ....[27]....
        /*00f0*/ 	.word	0x00002030


	//   ....[28]....
        /*00f4*/ 	.word	0x00002130


	//   ....[29]....
        /*00f8*/ 	.word	0x000022a0


	//   ....[30]....
        /*00fc*/ 	.word	0x00002440


	//   ....[31]....
        /*0100*/ 	.word	0x00002550


	//----- nvinfo : EIATTR_EXIT_INSTR_OFFSETS
	.align		4
.L_155:
        /*0104*/ 	.byte	0x04, 0x1c
        /*0106*/ 	.short	(.L_157 - .L_156)


	//   ....[0]....
.L_156:
        /*0108*/ 	.word	0x00000080


	//   ....[1]....
        /*010c*/ 	.word	0x000001a0


	//   ....[2]....
        /*0110*/ 	.word	0x000025a0


	//----- nvinfo : EIATTR_CRS_STACK_SIZE
	.align		4
.L_157:
        /*0114*/ 	.byte	0x04, 0x1e
        /*0116*/ 	.short	(.L_159 - .L_158)
.L_158:
        /*0118*/ 	.word	0x00000000


	//----- nvinfo : EIATTR_CBANK_PARAM_SIZE
	.align		4
.L_159:
        /*011c*/ 	.byte	0x03, 0x19
        /*011e*/ 	.short	0x0024


	//----- nvinfo : EIATTR_PARAM_CBANK
	.align		4
        /*0120*/ 	.byte	0x04, 0x0a
        /*0122*/ 	.short	(.L_161 - .L_160)
	.align		4
.L_160:
        /*0124*/ 	.word	index@(.nv.constant0.row_col_kernel)
        /*0128*/ 	.short	0x0380
        /*012a*/ 	.short	0x0024


	//----- nvinfo : EIATTR_SW_WAR
	.align		4
.L_161:
        /*012c*/ 	.byte	0x04, 0x36
        /*012e*/ 	.short	(.L_163 - .L_162)
.L_162:
        /*0130*/ 	.word	0x00000008
.L_163:


//--------------------- .nv.callgraph             --------------------------
	.section	.nv.callgraph,"",@"SHT_CUDA_CALLGRAPH"
	.align	4
	.sectionentsize	8
	.align		4
        /*0000*/ 	.word	0x00000000
	.align		4
        /*0004*/ 	.word	0xffffffff
	.align		4
        /*0008*/ 	.word	index@(row_col_kernel)
	.align		4
        /*000c*/ 	.word	index@(vprintf)
	.align		4
        /*0010*/ 	.word	0x00000000
	.align		4
        /*0014*/ 	.word	0xfffffffe
	.align		4
        /*0018*/ 	.word	0x00000000
	.align		4
        /*001c*/ 	.word	0xfffffffd
	.align		4
        /*0020*/ 	.word	0x00000000
	.align		4
        /*0024*/ 	.word	0xfffffffc


//--------------------- .nv.constant4             --------------------------
	.section	.nv.constant4,"a",@progbits
	.align	8
	.align		8
.nv.constant4:
        /*0000*/ 	.dword	$str
	.align		8
        /*0008*/ 	.dword	$str$1
	.align		8
        /*0010*/ 	.dword	vprintf


//--------------------- .text.matrixMulv21        --------------------------
	.section	.text.matrixMulv21,"ax",@progbits
	.align	128
        .global         matrixMulv21
        .type           matrixMulv21,@function
        .size           matrixMulv21,(.L_x_64 - matrixMulv21)
        .other          matrixMulv21,@"STO_CUDA_ENTRY STV_DEFAULT"
matrixMulv21:
.text.matrixMulv21:
[----:B------:R-:W-:Y:S08]  /*0000*/  LDC R1, c[0x0][0x37c] ;  /* 0x0000df00ff017b82 */ /* 0x000ff00000000800 */
[----:B------:R-:W0:Y:S01]  /*0010*/  LDC R0, c[0x0][0x3a0] ;  /* 0x0000e800ff007b82 */ /* 0x000e220000000800 */
[----:B------:R-:W1:Y:S01]  /*0020*/  S2R R17, SR_TID.X ;  /* 0x0000000000117919 */ /* 0x000e620000002100 */
[----:B------:R-:W2:Y:S01]  /*0030*/  LDCU.64 UR4, c[0x0][0x358] ;  /* 0x00006b00ff0477ac */ /* 0x000ea20008000a00 */
[----:B------:R-:W-:Y:S01]  /*0040*/  HFMA2 R29, -RZ, RZ, 0, 0 ;  /* 0x00000000ff1d7431 */ /* 0x000fe200000001ff */
[----:B------:R-:W3:Y:S01]  /*0050*/  S2R R16, SR_TID.Y ;  /* 0x0000000000107919 */ /* 0x000ee20000002200 */
[----:B0-----:R-:W-:-:S13]  /*0060*/  ISETP.GE.AND P0, PT, R0, 0x1, PT ;  /* 0x000000010000780c */ /* 0x001fda0003f06270 */
[----:B-123--:R-:W-:Y:S05]  /*0070*/  @!P0 BRA `(.L_x_0) ;  /* 0x0000000400f08947 */ /* 0x00efea0003800000 */
[C---:B------:R-:W-:Y:S01]  /*0080*/  ISETP.GE.U32.AND P1, PT, R0.reuse, 0x8, PT ;  /* 0x000000080000780c */ /* 0x040fe20003f26070 */
[----:B------:R-:W-:Y:S01]  /*0090*/  IMAD R19, R17, R0, RZ ;  /* 0x0000000011137224 */ /* 0x000fe200078e02ff */
[----:B------:R-:W-:Y:S02]  /*00a0*/  LOP3.LUT R24, R0, 0x7, RZ, 0xc0, !PT ;  /* 0x0000000700187812 */ /* 0x000fe400078ec0ff */
[----:B------:R-:W-:Y:S02]  /*00b0*/  MOV R29, RZ ;  /* 0x000000ff001d7202 */ /* 0x000fe40000000f00 */
[----:B------:R-:W-:Y:S02]  /*00c0*/  ISETP.NE.AND P0, PT, R24, RZ, PT ;  /* 0x000000ff1800720c */ /* 0x000fe40003f05270 */
[----:B------:R-:W-:-:S05]  /*00d0*/  MOV R20, RZ ;  /* 0x000000ff00147202 */ /* 0x000fca0000000f00 */
[----:B------:R-:W-:Y:S06]  /*00e0*/  @!P1 BRA `(.L_x_1) ;  /* 0x0000000000c89947 */ /* 0x000fec0003800000 */
[----:B------:R-:W0:Y:S01]  /*00f0*/  LDC.64 R2, c[0x0][0x380] ;  /* 0x0000e000ff027b82 */ /* 0x000e220000000a00 */
[----:B------:R-:W-:Y:S02]  /*0100*/  LOP3.LUT R20, R0, 0x7ffffff8, RZ, 0xc0, !PT ;  /* 0x7ffffff800147812 */ /* 0x000fe400078ec0ff */
[----:B------:R-:W-:Y:S02]  /*0110*/  MOV R29, RZ ;  /* 0x000000ff001d7202 */ /* 0x000fe40000000f00 */
[----:B------:R-:W-:Y:S02]  /*0120*/  MOV R21, R16 ;  /* 0x0000001000157202 */ /* 0x000fe40000000f00 */
[----:B------:R-:W-:Y:S01]  /*0130*/  IADD3 R18, PT, PT, -R20, RZ, RZ ;  /* 0x000000ff14127210 */ /* 0x000fe20007ffe1ff */
[----:B0-----:R-:W-:-:S03]  /*0140*/  IMAD.WIDE.U32 R2, R19, 0x4, R2 ;  /* 0x0000000413027825 */ /* 0x001fc600078e0002 */
[----:B------:R-:W-:-:S04]  /*0150*/  IADD3 R5, P1, PT, R2, 0x10, RZ ;  /* 0x0000001002057810 */ /* 0x000fc80007f3e0ff */
[----:B------:R-:W-:-:S09]  /*0160*/  IADD3.X R4, PT, PT, RZ, R3, RZ, P1, !PT ;  /* 0x00000003ff047210 */ /* 0x000fd20000ffe4ff */
.L_x_2:
[----:B------:R-:W0:Y:S01]  /*0170*/  LDC.64 R14, c[0x0][0x388] ;  /* 0x0000e200ff0e7b82 */ /* 0x000e220000000a00 */
[----:B------:R-:W-:Y:S02]  /*0180*/  MOV R2, R5 ;  /* 0x0000000500027202 */ /* 0x000fe40000000f00 */
[----:B------:R-:W-:-:S05]  /*0190*/  MOV R3, R4 ;  /* 0x0000000400037202 */ /* 0x000fca0000000f00 */
[----:B------:R-:W2:Y:S01]  /*01a0*/  LDG.E R12, desc[UR4][R2.64+-0x10] ;  /* 0xfffff004020c7981 */ /* 0x000ea2000c1e1900 */
[----:B------:R-:W1:Y:S03]  /*01b0*/  LDC R23, c[0x0][0x39c] ;  /* 0x0000e700ff177b82 */ /* 0x000e660000000800 */
[----:B------:R-:W3:Y:S04]  /*01c0*/  LDG.E R22, desc[UR4][R2.64+-0xc] ;  /* 0xfffff40402167981 */ /* 0x000ee8000c1e1900 */
[----:B------:R-:W4:Y:S04]  /*01d0*/  LDG.E R27, desc[UR4][R2.64+-0x8] ;  /* 0xfffff804021b7981 */ /* 0x000f28000c1e1900 */
[----:B------:R-:W5:Y:S01]  /*01e0*/  LDG.E R26, desc[UR4][R2.64+-0x4] ;  /* 0xfffffc04021a7981 */ /* 0x000f62000c1e1900 */
[----:B0-----:R-:W-:-:S05]  /*01f0*/  IMAD.WIDE R14, R21, 0x4, R14 ;  /* 0x00000004150e7825 */ /* 0x001fca00078e020e */
[----:B------:R1:W2:Y:S02]  /*0200*/  LDG.E R13, desc[UR4][R14.64] ;  /* 0x000000040e0d7981 */ /* 0x0002a4000c1e1900 */
[----:B-1----:R-:W-:-:S05]  /*0210*/  IMAD.WIDE R14, R23, 0x4, R14 ;  /* 0x00000004170e7825 */ /* 0x002fca00078e020e */
[----:B------:R0:W3:Y:S01]  /*0220*/  LDG.E R25, desc[UR4][R14.64] ;  /* 0x000000040e197981 */ /* 0x0000e2000c1e1900 */
[----:B------:R-:W-:-:S04]  /*0230*/  IMAD.WIDE R10, R23, 0x4, R14 ;  /* 0x00000004170a7825 */ /* 0x000fc800078e020e */
[C---:B------:R-:W-:Y:S02]  /*0240*/  IMAD.WIDE R8, R23.reuse, 0x4, R10 ;  /* 0x0000000417087825 */ /* 0x040fe400078e020a */
[----:B------:R-:W4:Y:S02]  /*0250*/  LDG.E R10, desc[UR4][R10.64] ;  /* 0x000000040a0a7981 */ /* 0x000f24000c1e1900 */
[C---:B------:R-:W-:Y:S02]  /*0260*/  IMAD.WIDE R4, R23.reuse, 0x4, R8 ;  /* 0x0000000417047825 */ /* 0x040fe400078e0208 */
[----:B------:R-:W5:Y:S02]  /*0270*/  LDG.E R9, desc[UR4][R8.64] ;  /* 0x0000000408097981 */ /* 0x000f64000c1e1900 */
[C---:B------:R-:W-:Y:S02]  /*0280*/  IMAD.WIDE R6, R23.reuse, 0x4, R4 ;  /* 0x0000000417067825 */ /* 0x040fe400078e0204 */
[----:B------:R-:W5:Y:S04]  /*0290*/  LDG.E R11, desc[UR4][R2.64+0x4] ;  /* 0x00000404020b7981 */ /* 0x000f68000c1e1900 */
[----:B------:R-:W5:Y:S04]  /*02a0*/  LDG.E R4, desc[UR4][R4.64] ;  /* 0x0000000404047981 */ /* 0x000f68000c1e1900 */
[----:B------:R-:W5:Y:S04]  /*02b0*/  LDG.E R8, desc[UR4][R2.64+0xc] ;  /* 0x00000c0402087981 */ /* 0x000f68000c1e1900 */
[----:B------:R-:W5:Y:S01]  /*02c0*/  LDG.E R5, desc[UR4][R2.64] ;  /* 0x0000000402057981 */ /* 0x000f62000c1e1900 */
[----:B--2---:R-:W-:Y:S01]  /*02d0*/  FFMA R29, R12, R13, R29 ;  /* 0x0000000d0c1d7223 */ /* 0x004fe2000000001d */
[----:B------:R-:W-:-:S02]  /*02e0*/  IMAD.WIDE R12, R23, 0x4, R6 ;  /* 0x00000004170c7825 */ /* 0x000fc400078e0206 */
[----:B------:R-:W2:Y:S02]  /*02f0*/  LDG.E R6, desc[UR4][R6.64] ;  /* 0x0000000406067981 */ /* 0x000ea4000c1e1900 */
[----:B0-----:R-:W-:Y:S02]  /*0300*/  IMAD.WIDE R14, R23, 0x4, R12 ;  /* 0x00000004170e7825 */ /* 0x001fe400078e020c */
[----:B------:R-:W2:Y:S04]  /*0310*/  LDG.E R28, desc[UR4][R12.64] ;  /* 0x000000040c1c7981 */ /* 0x000ea8000c1e1900 */
[----:B------:R-:W2:Y:S04]  /*0320*/  LDG.E R7, desc[UR4][R2.64+0x8] ;  /* 0x0000080402077981 */ /* 0x000ea8000c1e1900 */
[----:B------:R-:W2:Y:S01]  /*0330*/  LDG.E R15, desc[UR4][R14.64] ;  /* 0x000000040e0f7981 */ /* 0x000ea2000c1e1900 */
[----:B---3--:R-:W-:Y:S01]  /*0340*/  FFMA R22, R22, R25, R29 ;  /* 0x0000001916167223 */ /* 0x008fe2000000001d */
[----:B------:R-:W-:-:S03]  /*0350*/  IADD3 R18, PT, PT, R18, 0x8, RZ ;  /* 0x0000000812127810 */ /* 0x000fc60007ffe0ff */
[----:B----4-:R-:W-:Y:S01]  /*0360*/  FFMA R27, R27, R10, R22 ;  /* 0x0000000a1b1b7223 */ /* 0x010fe20000000016 */
[----:B------:R-:W-:-:S03]  /*0370*/  ISETP.NE.AND P1, PT, R18, RZ, PT ;  /* 0x000000ff1200720c */ /* 0x000fc60003f25270 */
[----:B-----5:R-:W-:Y:S01]  /*0380*/  FFMA R26, R26, R9, R27 ;  /* 0x000000091a1a7223 */ /* 0x020fe2000000001b */
[----:B------:R-:W-:-:S03]  /*0390*/  LEA R21, R23, R21, 0x3 ;  /* 0x0000001517157211 */ /* 0x000fc600078e18ff */
[----:B------:R-:W-:Y:S01]  /*03a0*/  FFMA R4, R5, R4, R26 ;  /* 0x0000000405047223 */ /* 0x000fe2000000001a */
[----:B------:R-:W-:-:S03]  /*03b0*/  IADD3 R5, P2, PT, R2, 0x20, RZ ;  /* 0x0000002002057810 */ /* 0x000fc60007f5e0ff */
[----:B--2---:R-:W-:-:S04]  /*03c0*/  FFMA R4, R11, R6, R4 ;  /* 0x000000060b047223 */ /* 0x004fc80000000004 */
[----:B------:R-:W-:Y:S01]  /*03d0*/  FFMA R7, R7, R28, R4 ;  /* 0x0000001c07077223 */ /* 0x000fe20000000004 */
[----:B------:R-:W-:-:S03]  /*03e0*/  IADD3.X R4, PT, PT, RZ, R3, RZ, P2, !PT ;  /* 0x00000003ff047210 */ /* 0x000fc600017fe4ff */
[----:B------:R-:W-:Y:S01]  /*03f0*/  FFMA R29, R8, R15, R7 ;  /* 0x0000000f081d7223 */ /* 0x000fe20000000007 */
[----:B------:R-:W-:Y:S06]  /*0400*/  @P1 BRA `(.L_x_2) ;  /* 0xfffffffc00581947 */ /* 0x000fec000383ffff */
.L_x_1:
[----:B------:R-:W-:Y:S05]  /*0410*/  @!P0 BRA `(.L_x_0) ;  /* 0x0000000400088947 */ /* 0x000fea0003800000 */
[----:B------:R-:W-:Y:S02]  /*0420*/  ISETP.GE.U32.AND P1, PT, R24, 0x4, PT ;  /* 0x000000041800780c */ /* 0x000fe40003f26070 */
[----:B------:R-:W-:-:S04]  /*0430*/  LOP3.LUT R14, R0, 0x3, RZ, 0xc0, !PT ;  /* 0x00000003000e7812 */ /* 0x000fc800078ec0ff */
[----:B------:R-:W-:-:S07]  /*0440*/  ISETP.NE.AND P0, PT, R14, RZ, PT ;  /* 0x000000ff0e00720c */ /* 0x000fce0003f05270 */
[----:B------:R-:W-:Y:S06]  /*0450*/  @!P1 BRA `(.L_x_3) ;  /* 0x0000000000709947 */ /* 0x000fec0003800000 */
[----:B------:R-:W0:Y:S01]  /*0460*/  LDC R11, c[0x0][0x39c] ;  /* 0x0000e700ff0b7b82 */ /* 0x000e220000000800 */
[----:B------:R-:W1:Y:S01]  /*0470*/  LDCU.64 UR6, c[0x0][0x380] ;  /* 0x00007000ff0677ac */ /* 0x000e620008000a00 */
[CC--:B------:R-:W-:Y:S02]  /*0480*/  IADD3 R3, PT, PT, R19.reuse, R20.reuse, RZ ;  /* 0x0000001413037210 */ /* 0x0c0fe40007ffe0ff */
[----:B------:R-:W-:-:S04]  /*0490*/  IADD3 R8, P1, PT, R19, R20, RZ ;  /* 0x0000001413087210 */ /* 0x000fc80007f3e0ff */
[----:B------:R-:W2:Y:S08]  /*04a0*/  LDC.64 R4, c[0x0][0x388] ;  /* 0x0000e200ff047b82 */ /* 0x000eb00000000a00 */
[----:B------:R-:W3:Y:S01]  /*04b0*/  LDC.64 R12, c[0x0][0x380] ;  /* 0x0000e000ff0c7b82 */ /* 0x000ee20000000a00 */
[----:B0-----:R-:W-:-:S04]  /*04c0*/  IMAD R7, R20, R11, R16 ;  /* 0x0000000b14077224 */ /* 0x001fc800078e0210 */
[----:B--2---:R-:W-:-:S04]  /*04d0*/  IMAD.WIDE R4, R7, 0x4, R4 ;  /* 0x0000000407047825 */ /* 0x004fc800078e0204 */
[----:B------:R-:W-:Y:S02]  /*04e0*/  IMAD.WIDE R6, R11, 0x4, R4 ;  /* 0x000000040b067825 */ /* 0x000fe400078e0204 */
[----:B------:R-:W2:Y:S02]  /*04f0*/  LDG.E R4, desc[UR4][R4.64] ;  /* 0x0000000404047981 */ /* 0x000ea4000c1e1900 */
[----:B---3--:R-:W-:Y:S01]  /*0500*/  IMAD.WIDE.U32 R12, R3, 0x4, R12 ;  /* 0x00000004030c7825 */ /* 0x008fe200078e000c */
[----:B------:R-:W-:Y:S02]  /*0510*/  IADD3.X R3, PT, PT, RZ, RZ, RZ, P1, !PT ;  /* 0x000000ffff037210 */ /* 0x000fe40000ffe4ff */
[----:B-1----:R-:W-:-:S03]  /*0520*/  LEA R2, P1, R8, UR6, 0x2 ;  /* 0x0000000608027c11 */ /* 0x002fc6000f8210ff */
[----:B------:R-:W2:Y:S01]  /*0530*/  LDG.E R12, desc[UR4][R12.64] ;  /* 0x000000040c0c7981 */ /* 0x000ea2000c1e1900 */
[----:B------:R-:W-:Y:S01]  /*0540*/  LEA.HI.X R3, R8, UR7, R3, 0x2, P1 ;  /* 0x0000000708037c11 */ /* 0x000fe200088f1403 */
[C---:B------:R-:W-:Y:S02]  /*0550*/  IMAD.WIDE R8, R11.reuse, 0x4, R6 ;  /* 0x000000040b087825 */ /* 0x040fe400078e0206 */
[----:B------:R-:W3:Y:S04]  /*0560*/  LDG.E R6, desc[UR4][R6.64] ;  /* 0x0000000406067981 */ /* 0x000ee8000c1e1900 */
[----:B------:R-:W3:Y:S01]  /*0570*/  LDG.E R18, desc[UR4][R2.64+0x4] ;  /* 0x0000040402127981 */ /* 0x000ee2000c1e1900 */
[----:B------:R-:W-:-:S03]  /*0580*/  IMAD.WIDE R10, R11, 0x4, R8 ;  /* 0x000000040b0a7825 */ /* 0x000fc600078e0208 */
[----:B------:R-:W4:Y:S04]  /*0590*/  LDG.E R21, desc[UR4][R8.64] ;  /* 0x0000000408157981 */ /* 0x000f28000c1e1900 */
[----:B------:R-:W4:Y:S04]  /*05a0*/  LDG.E R15, desc[UR4][R2.64+0x8] ;  /* 0x00000804020f7981 */ /* 0x000f28000c1e1900 */
[----:B------:R-:W5:Y:S04]  /*05b0*/  LDG.E R22, desc[UR4][R2.64+0xc] ;  /* 0x00000c0402167981 */ /* 0x000f68000c1e1900 */
[----:B------:R-:W5:Y:S01]  /*05c0*/  LDG.E R10, desc[UR4][R10.64] ;  /* 0x000000040a0a7981 */ /* 0x000f62000c1e1900 */
[----:B------:R-:W-:Y:S01]  /*05d0*/  IADD3 R20, PT, PT, R20, 0x4, RZ ;  /* 0x0000000414147810 */ /* 0x000fe20007ffe0ff */
[----:B--2---:R-:W-:-:S04]  /*05e0*/  FFMA R29, R12, R4, R29 ;  /* 0x000000040c1d7223 */ /* 0x004fc8000000001d */
[----:B---3--:R-:W-:-:S04]  /*05f0*/  FFMA R18, R18, R6, R29 ;  /* 0x0000000612127223 */ /* 0x008fc8000000001d */
[----:B----4-:R-:W-:-:S04]  /*0600*/  FFMA R15, R15, R21, R18 ;  /* 0x000000150f0f7223 */ /* 0x010fc80000000012 */
[----:B-----5:R-:W-:-:S07]  /*0610*/  FFMA R29, R22, R10, R15 ;  /* 0x0000000a161d7223 */ /* 0x020fce000000000f */
.L_x_3:
[----:B------:R-:W-:Y:S05]  /*0620*/  @!P0 BRA `(.L_x_0) ;  /* 0x0000000000848947 */ /* 0x000fea0003800000 */
[----:B------:R-:W-:Y:S01]  /*0630*/  ISETP.NE.AND P1, PT, R14, 0x1, PT ;  /* 0x000000010e00780c */ /* 0x000fe20003f25270 */
[----:B------:R-:W0:Y:S01]  /*0640*/  LDC.64 R8, c[0x0][0x388] ;  /* 0x0000e200ff087b82 */ /* 0x000e220000000a00 */
[----:B------:R-:W-:-:S04]  /*0650*/  LOP3.LUT R0, R0, 0x1, RZ, 0xc0, !PT ;  /* 0x0000000100007812 */ /* 0x000fc800078ec0ff */
[----:B------:R-:W-:-:S03]  /*0660*/  ISETP.NE.U32.AND P0, PT, R0, 0x1, PT ;  /* 0x000000010000780c */ /* 0x000fc60003f05070 */
[----:B------:R-:W1:Y:S04]  /*0670*/  LDC.64 R10, c[0x0][0x380] ;  /* 0x0000e000ff0a7b82 */ /* 0x000e680000000a00 */
[CC--:B------:R-:W-:Y:S02]  /*0680*/  @P1 IADD3 R21, PT, PT, R19.reuse, R20.reuse, RZ ;  /* 0x0000001413151210 */ /* 0x0c0fe40007ffe0ff */
[----:B------:R-:W-:Y:S02]  /*0690*/  @P1 IADD3 R0, P2, PT, R19, R20, RZ ;  /* 0x0000001413001210 */ /* 0x000fe40007f5e0ff */
[----:B------:R-:W2:Y:S02]  /*06a0*/  @P1 LDC R15, c[0x0][0x39c] ;  /* 0x0000e700ff0f1b82 */ /* 0x000ea40000000800 */
[----:B------:R-:W-:-:S06]  /*06b0*/  @P1 IADD3.X R12, PT, PT, RZ, RZ, RZ, P2, !PT ;  /* 0x000000ffff0c1210 */ /* 0x000fcc00017fe4ff */
[----:B------:R-:W3:Y:S08]  /*06c0*/  @P1 LDC.64 R6, c[0x0][0x380] ;  /* 0x0000e000ff061b82 */ /* 0x000ef00000000a00 */
[----:B------:R-:W4:Y:S01]  /*06d0*/  @!P0 LDC R13, c[0x0][0x39c] ;  /* 0x0000e700ff0d8b82 */ /* 0x000f220000000800 */
[----:B-1----:R-:W-:-:S06]  /*06e0*/  @P1 IMAD.WIDE.U32 R10, R21, 0x4, R10 ;  /* 0x00000004150a1825 */ /* 0x002fcc00078e000a */
[----:B------:R-:W5:Y:S01]  /*06f0*/  @P1 LDG.E R10, desc[UR4][R10.64] ;  /* 0x000000040a0a1981 */ /* 0x000f62000c1e1900 */
[----:B------:R-:W1:Y:S01]  /*0700*/  LDC.64 R2, c[0x0][0x380] ;  /* 0x0000e000ff027b82 */ /* 0x000e620000000a00 */
[C---:B--2---:R-:W-:Y:S01]  /*0710*/  @P1 IMAD R23, R20.reuse, R15, R16 ;  /* 0x0000000f14171224 */ /* 0x044fe200078e0210 */
[----:B------:R-:W-:-:S03]  /*0720*/  @P1 IADD3 R20, PT, PT, R20, 0x2, RZ ;  /* 0x0000000214141810 */ /* 0x000fc60007ffe0ff */
[----:B0-----:R-:W-:-:S03]  /*0730*/  @P1 IMAD.WIDE R8, R23, 0x4, R8 ;  /* 0x0000000417081825 */ /* 0x001fc600078e0208 */
[----:B------:R-:W0:Y:S01]  /*0740*/  LDC.64 R4, c[0x0][0x388] ;  /* 0x0000e200ff047b82 */ /* 0x000e220000000a00 */
[C---:B---3--:R-:W-:Y:S02]  /*0750*/  @P1 LEA R6, P2, R0.reuse, R6, 0x2 ;  /* 0x0000000600061211 */ /* 0x048fe400078410ff */
[----:B------:R-:W-:Y:S01]  /*0760*/  @!P0 IADD3 R19, PT, PT, R19, R20, RZ ;  /* 0x0000001413138210 */ /* 0x000fe20007ffe0ff */
[----:B------:R-:W-:Y:S01]  /*0770*/  @P1 IMAD.WIDE R14, R15, 0x4, R8 ;  /* 0x000000040f0e1825 */ /* 0x000fe200078e0208 */
[----:B------:R-:W-:Y:S02]  /*0780*/  @P1 LEA.HI.X R7, R0, R7, R12, 0x2, P2 ;  /* 0x0000000700071211 */ /* 0x000fe400010f140c */
[----:B------:R-:W5:Y:S01]  /*0790*/  @P1 LDG.E R0, desc[UR4][R8.64] ;  /* 0x0000000408001981 */ /* 0x000f62000c1e1900 */
[----:B----4-:R-:W-:-:S03]  /*07a0*/  @!P0 IMAD R13, R20, R13, R16 ;  /* 0x0000000d140d8224 */ /* 0x010fc600078e0210 */
[----:B------:R-:W2:Y:S04]  /*07b0*/  @P1 LDG.E R7, desc[UR4][R6.64+0x4] ;  /* 0x0000040406071981 */ /* 0x000ea8000c1e1900 */
[----:B------:R-:W2:Y:S01]  /*07c0*/  @P1 LDG.E R14, desc[UR4][R14.64] ;  /* 0x000000040e0e1981 */ /* 0x000ea2000c1e1900 */
[----:B-1----:R-:W-:-:S06]  /*07d0*/  @!P0 IMAD.WIDE.U32 R2, R19, 0x4, R2 ;  /* 0x0000000413028825 */ /* 0x002fcc00078e0002 */
[----:B------:R-:W3:Y:S01]  /*07e0*/  @!P0 LDG.E R2, desc[UR4][R2.64] ;  /* 0x0000000402028981 */ /* 0x000ee2000c1e1900 */
[----:B0-----:R-:W-:-:S06]  /*07f0*/  @!P0 IMAD.WIDE R4, R13, 0x4, R4 ;  /* 0x000000040d048825 */ /* 0x001fcc00078e0204 */
[----:B------:R-:W3:Y:S01]  /*0800*/  @!P0 LDG.E R4, desc[UR4][R4.64] ;  /* 0x0000000404048981 */ /* 0x000ee2000c1e1900 */
[----:B-----5:R-:W-:-:S04]  /*0810*/  @P1 FFMA R0, R10, R0, R29 ;  /* 0x000000000a001223 */ /* 0x020fc8000000001d */
[----:B--2---:R-:W-:-:S04]  /*0820*/  @P1 FFMA R29, R7, R14, R0 ;  /* 0x0000000e071d1223 */ /* 0x004fc80000000000 */
[----:B---3--:R-:W-:-:S07]  /*0830*/  @!P0 FFMA R29, R2, R4, R29 ;  /* 0x00000004021d8223 */ /* 0x008fce000000001d */
.L_x_0:
[----:B------:R-:W0:Y:S01]  /*0840*/  LDC.64 R2, c[0x0][0x390] ;  /* 0x0000e400ff027b82 */ /* 0x000e220000000a00 */
[----:B------:R-:W1:Y:S02]  /*0850*/  LDCU UR6, c[0x0][0x39c] ;  /* 0x00007380ff0677ac */ /* 0x000e640008000800 */
[----:B-1----:R-:W-:-:S04]  /*0860*/  IMAD R17, R17, UR6, R16 ;  /* 0x0000000611117c24 */ /* 0x002fc8000f8e0210 */
[----:B0-----:R-:W-:-:S05]  /*0870*/  IMAD.WIDE R2, R17, 0x4, R2 ;  /* 0x0000000411027825 */ /* 0x001fca00078e0202 */
[----:B------:R-:W-:Y:S01]  /*0880*/  STG.E desc[UR4][R2.64], R29 ;  /* 0x0000001d02007986 */ /* 0x000fe2000c101904 */
[----:B------:R-:W-:Y:S05]  /*0890*/  EXIT ;  /* 0x000000000000794d */ /* 0x000fea0003800000 */
.L_x_4:
[----:B------:R-:W-:-:S00]  /*08a0*/  BRA `(.L_x_4) ;  /* 0xfffffffc00fc7947 */ /* 0x000fc0000383ffff */
[----:B------:R-:W-:-:S00]  /*08b0*/  NOP ;  /* 0x0000000000007918 */ /* 0x000fc00000000000 */
        /* <DEDUP_REMOVED lines=12> */
.L_x_64:


//--------------------- .text.matrixMulv2         --------------------------
	.section	.text.matrixMulv2,"ax",@progbits
	.align	128
        .global         matrixMulv2
        .type           matrixMulv2,@function
        .size           matrixMulv2,(.L_x_65 - matrixMulv2)
        .other          matrixMulv2,@"STO_CUDA_ENTRY STV_DEFAULT"
matrixMulv2:
.text.matrixMulv2:
[----:B------:R-:W-:Y:S08]  /*0000*/  LDC R1, c[0x0][0x37c] ;  /* 0x0000df00ff017b82 */ /* 0x000ff00000000800 */
[----:B------:R-:W0:Y:S01]  /*0010*/  LDC R0, c[0x0][0x3a0] ;  /* 0x0000e800ff007b82 */ /* 0x000e220000000800 */
[----:B------:R-:W1:Y:S01]  /*0020*/  S2R R15, SR_TID.X ;  /* 0x00000000000f7919 */ /* 0x000e620000002100 */
[----:B------:R-:W2:Y:S01]  /*0030*/  LDCU.64 UR6, c[0x0][0x358] ;  /* 0x00006b00ff0677ac */ /* 0x000ea20008000a00 */
[----:B------:R-:W-:Y:S01]  /*0040*/  HFMA2 R25, -RZ, RZ, 0, 0 ;  /* 0x00000000ff197431 */ /* 0x000fe200000001ff */
[----:B------:R-:W3:Y:S04]  /*0050*/  S2R R14, SR_TID.Y ;  /* 0x00000000000e7919 */ /* 0x000ee80000002200 */
[----:B------:R-:W1:Y:S08]  /*0060*/  LDC R2, c[0x0][0x360] ;  /* 0x0000d800ff027b82 */ /* 0x000e700000000800 */
[----:B------:R-:W1:Y:S08]  /*0070*/  S2UR UR4, SR_CTAID.X ;  /* 0x00000000000479c3 */ /* 0x000e700000002500 */
[----:B------:R-:W3:Y:S01]  /*0080*/  S2UR UR5, SR_CTAID.Y ;  /* 0x00000000000579c3 */ /* 0x000ee20000002600 */
[----:B0-----:R-:W-:-:S07]  /*0090*/  ISETP.GE.AND P0, PT, R0, 0x1, PT ;  /* 0x000000010000780c */ /* 0x001fce0003f06270 */
[----:B------:R-:W3:Y:S01]  /*00a0*/  LDC R3, c[0x0][0x364] ;  /* 0x0000d900ff037b82 */ /* 0x000ee20000000800 */
[----:B-1----:R-:W-:Y:S02]  /*00b0*/  IMAD R15, R2, UR4, R15 ;  /* 0x00000004020f7c24 */ /* 0x002fe4000f8e020f */
[----:B---3--:R-:W-:-:S03]  /*00c0*/  IMAD R14, R3, UR5, R14 ;  /* 0x00000005030e7c24 */ /* 0x008fc6000f8e020e */
[----:B--2---:R-:W-:Y:S05]  /*00d0*/  @!P0 BRA `(.L_x_5) ;  /* 0x0000000400c88947 */ /* 0x004fea0003800000 */
[C---:B------:R-:W-:Y:S01]  /*00e0*/  ISETP.GE.U32.AND P1, PT, R0.reuse, 0x8, PT ;  /* 0x000000080000780c */ /* 0x040fe20003f26070 */
[----:B------:R-:W-:Y:S01]  /*00f0*/  IMAD R17, R15, R0, RZ ;  /* 0x000000000f117224 */ /* 0x000fe200078e02ff */
[----:B------:R-:W-:Y:S02]  /*0100*/  LOP3.LUT R24, R0, 0x7, RZ, 0xc0, !PT ;  /* 0x0000000700187812 */ /* 0x000fe400078ec0ff */
[----:B------:R-:W-:Y:S02]  /*0110*/  MOV R25, RZ ;  /* 0x000000ff00197202 */ /* 0x000fe40000000f00 */
[----:B------:R-:W-:Y:S02]  /*0120*/  ISETP.NE.AND P0, PT, R24, RZ, PT ;  /* 0x000000ff1800720c */ /* 0x000fe40003f05270 */
[----:B------:R-:W-:-:S05]  /*0130*/  MOV R18, RZ ;  /* 0x000000ff00127202 */ /* 0x000fca0000000f00 */
[----:B------:R-:W-:Y:S06]  /*0140*/  @!P1 BRA `(.L_x_6) ;  /* 0x0000000000c89947 */ /* 0x000fec0003800000 */
[----:B------:R-:W0:Y:S01]  /*0150*/  LDCU.64 UR4, c[0x0][0x380] ;  /* 0x00007000ff0477ac */ /* 0x000e220008000a00 */
[----:B------:R-:W-:Y:S02]  /*0160*/  LOP3.LUT R18, R0, 0x7ffffff8, RZ, 0xc0, !PT ;  /* 0x7ffffff800127812 */ /* 0x000fe400078ec0ff */
[----:B------:R-:W-:Y:S02]  /*0170*/  MOV R25, RZ ;  /* 0x000000ff00197202 */ /* 0x000fe40000000f00 */
[----:B------:R-:W-:Y:S02]  /*0180*/  MOV R16, R17 ;  /* 0x0000001100107202 */ /* 0x000fe40000000f00 */
[----:B------:R-:W-:Y:S02]  /*0190*/  MOV R20, R14 ;  /* 0x0000000e00147202 */ /* 0x000fe40000000f00 */
[----:B------:R-:W-:Y:S01]  /*01a0*/  IADD3 R19, PT, PT, -R18, RZ, RZ ;  /* 0x000000ff12137210 */ /* 0x000fe20007ffe1ff */
[----:B0-----:R-:W-:-:S04]  /*01b0*/  UIADD3 UR4, UP0, UPT, UR4, 0x10, URZ ;  /* 0x0000001004047890 */ /* 0x001fc8000ff1e0ff */
[----:B------:R-:W-:-:S12]  /*01c0*/  UIADD3.X UR5, UPT, UPT, URZ, UR5, URZ, UP0, !UPT ;  /* 0x00000005ff057290 */ /* 0x000fd800087fe4ff */
.L_x_7:
[----:B------:R-:W0:Y:S01]  /*01d0*/  LDC.64 R10, c[0x0][0x388] ;  /* 0x0000e200ff0a7b82 */ /* 0x000e220000000a00 */
[----:B------:R-:W-:Y:S02]  /*01e0*/  MOV R2, UR4 ;  /* 0x0000000400027c02 */ /* 0x000fe40008000f00 */
[----:B------:R-:W-:-:S03]  /*01f0*/  MOV R3, UR5 ;  /* 0x0000000500037c02 */ /* 0x000fc60008000f00 */
[----:B------:R-:W-:Y:S02]  /*0200*/  IMAD.WIDE R2, R16, 0x4, R2 ;  /* 0x0000000410027825 */ /* 0x000fe400078e0202 */
[----:B------:R-:W1:Y:S03]  /*0210*/  LDC R23, c[0x0][0x39c] ;  /* 0x0000e700ff177b82 */ /* 0x000e660000000800 */
[----:B------:R-:W2:Y:S04]  /*0220*/  LDG.E R26, desc[UR6][R2.64+-0x10] ;  /* 0xfffff006021a7981 */ /* 0x000ea8000c1e1900 */
[----:B------:R-:W3:Y:S04]  /*0230*/  LDG.E R22, desc[UR6][R2.64+-0xc] ;  /* 0xfffff40602167981 */ /* 0x000ee8000c1e1900 */
[----:B------:R-:W4:Y:S01]  /*0240*/  LDG.E R27, desc[UR6][R2.64+-0x8] ;  /* 0xfffff806021b7981 */ /* 0x000f22000c1e1900 */
[----:B0-----:R-:W-:-:S05]  /*0250*/  IMAD.WIDE R10, R20, 0x4, R10 ;  /* 0x00000004140a7825 */ /* 0x001fca00078e020a */
[----:B------:R0:W2:Y:S01]  /*0260*/  LDG.E R28, desc[UR6][R10.64] ;  /* 0x000000060a1c7981 */ /* 0x0000a2000c1e1900 */
[----:B-1----:R-:W-:-:S05]  /*0270*/  IMAD.WIDE R12, R23, 0x4, R10 ;  /* 0x00000004170c7825 */ /* 0x002fca00078e020a */
[----:B------:R1:W3:Y:S01]  /*0280*/  LDG.E R21, desc[UR6][R12.64] ;  /* 0x000000060c157981 */ /* 0x0002e2000c1e1900 */
[----:B------:R-:W-:-:S04]  /*0290*/  IMAD.WIDE R8, R23, 0x4, R12 ;  /* 0x0000000417087825 */ /* 0x000fc800078e020c */
[C---:B------:R-:W-:Y:S02]  /*02a0*/  IMAD.WIDE R6, R23.reuse, 0x4, R8 ;  /* 0x0000000417067825 */ /* 0x040fe400078e0208 */
[----:B------:R-:W4:Y:S02]  /*02b0*/  LDG.E R8, desc[UR6][R8.64] ;  /* 0x0000000608087981 */ /* 0x000f24000c1e1900 */
[C---:B------:R-:W-:Y:S02]  /*02c0*/  IMAD.WIDE R4, R23.reuse, 0x4, R6 ;  /* 0x0000000417047825 */ /* 0x040fe400078e0206 */
[----:B------:R5:W4:Y:S02]  /*02d0*/  LDG.E R29, desc[UR6][R6.64] ;  /* 0x00000006061d7981 */ /* 0x000b24000c1e1900 */
[C---:B0-----:R-:W-:Y:S02]  /*02e0*/  IMAD.WIDE R10, R23.reuse, 0x4, R4 ;  /* 0x00000004170a7825 */ /* 0x041fe400078e0204 */
[----:B------:R-:W4:Y:S04]  /*02f0*/  LDG.E R9, desc[UR6][R2.64+0x8] ;  /* 0x0000080602097981 */ /* 0x000f28000c1e1900 */
[----:B------:R-:W4:Y:S01]  /*0300*/  LDG.E R5, desc[UR6][R4.64] ;  /* 0x0000000604057981 */ /* 0x000f22000c1e1900 */
[----:B-1----:R-:W-:-:S03]  /*0310*/  IMAD.WIDE R12, R23, 0x4, R10 ;  /* 0x00000004170c7825 */ /* 0x002fc600078e020a */
[----:B------:R-:W4:Y:S01]  /*0320*/  LDG.E R4, desc[UR6][R2.64] ;  /* 0x0000000602047981 */ /* 0x000f22000c1e1900 */
[----:B-----5:R-:W-:-:S06]  /*0330*/  IMAD.WIDE R6, R23, 0x4, R12 ;  /* 0x0000000417067825 */ /* 0x020fcc00078e020c */
[----:B------:R-:W5:Y:S01]  /*0340*/  LDG.E R7, desc[UR6][R6.64] ;  /* 0x0000000606077981 */ /* 0x000f62000c1e1900 */
[----:B--2---:R-:W-:-:S03]  /*0350*/  FFMA R25, R26, R28, R25 ;  /* 0x0000001c1a197223 */ /* 0x004fc60000000019 */
[----:B------:R-:W2:Y:S04]  /*0360*/  LDG.E R26, desc[UR6][R2.64+-0x4] ;  /* 0xfffffc06021a7981 */ /* 0x000ea8000c1e1900 */
[----:B------:R-:W5:Y:S04]  /*0370*/  LDG.E R28, desc[UR6][R10.64] ;  /* 0x000000060a1c7981 */ /* 0x000f68000c1e1900 */
[----:B------:R-:W5:Y:S04]  /*0380*/  LDG.E R11, desc[UR6][R2.64+0x4] ;  /* 0x00000406020b7981 */ /* 0x000f68000c1e1900 */
[----:B------:R-:W5:Y:S04]  /*0390*/  LDG.E R10, desc[UR6][R2.64+0xc] ;  /* 0x00000c06020a7981 */ /* 0x000f68000c1e1900 */
[----:B------:R-:W5:Y:S01]  /*03a0*/  LDG.E R2, desc[UR6][R12.64] ;  /* 0x000000060c027981 */ /* 0x000f62000c1e1900 */
[----:B---3--:R-:W-:Y:S01]  /*03b0*/  FFMA R22, R22, R21, R25 ;  /* 0x0000001516167223 */ /* 0x008fe20000000019 */
[----:B------:R-:W-:-:S03]  /*03c0*/  IADD3 R19, PT, PT, R19, 0x8, RZ ;  /* 0x0000000813137810 */ /* 0x000fc60007ffe0ff */
[----:B----4-:R-:W-:Y:S01]  /*03d0*/  FFMA R27, R27, R8, R22 ;  /* 0x000000081b1b7223 */ /* 0x010fe20000000016 */
[----:B------:R-:W-:Y:S02]  /*03e0*/  ISETP.NE.AND P1, PT, R19, RZ, PT ;  /* 0x000000ff1300720c */ /* 0x000fe40003f25270 */
[----:B------:R-:W-:Y:S02]  /*03f0*/  LEA R20, R23, R20, 0x3 ;  /* 0x0000001417147211 */ /* 0x000fe400078e18ff */
[----:B------:R-:W-:Y:S01]  /*0400*/  IADD3 R16, PT, PT, R16, 0x8, RZ ;  /* 0x0000000810107810 */ /* 0x000fe20007ffe0ff */
[----:B--2---:R-:W-:-:S04]  /*0410*/  FFMA R27, R26, R29, R27 ;  /* 0x0000001d1a1b7223 */ /* 0x004fc8000000001b */
[----:B------:R-:W-:-:S04]  /*0420*/  FFMA R4, R4, R5, R27 ;  /* 0x0000000504047223 */ /* 0x000fc8000000001b */
[----:B-----5:R-:W-:-:S04]  /*0430*/  FFMA R4, R11, R28, R4 ;  /* 0x0000001c0b047223 */ /* 0x020fc80000000004 */
[----:B------:R-:W-:-:S04]  /*0440*/  FFMA R9, R9, R2, R4 ;  /* 0x0000000209097223 */ /* 0x000fc80000000004 */
[----:B------:R-:W-:Y:S01]  /*0450*/  FFMA R25, R10, R7, R9 ;  /* 0x000000070a197223 */ /* 0x000fe20000000009 */
[----:B------:R-:W-:Y:S06]  /*0460*/  @P1 BRA `(.L_x_7) ;  /* 0xfffffffc00581947 */ /* 0x000fec000383ffff */
.L_x_6:
[----:B------:R-:W-:Y:S05]  /*0470*/  @!P0 BRA `(.L_x_5) ;  /* 0x0000000000e08947 */ /* 0x000fea0003800000 */
[----:B------:R-:W-:Y:S02]  /*0480*/  ISETP.GE.U32.AND P0, PT, R24, 0x4, PT ;  /* 0x000000041800780c */ /* 0x000fe40003f06070 */
[----:B------:R-:W-:-:S04]  /*0490*/  LOP3.LUT R16, R0, 0x3, RZ, 0xc0, !PT ;  /* 0x0000000300107812 */ /* 0x000fc800078ec0ff */
[----:B------:R-:W-:-:S07]  /*04a0*/  ISETP.NE.AND P1, PT, R16, RZ, PT ;  /* 0x000000ff1000720c */ /* 0x000fce0003f25270 */
[----:B------:R-:W-:Y:S06]  /*04b0*/  @!P0 BRA `(.L_x_8) ;  /* 0x00000000005c8947 */ /* 0x000fec0003800000 */
[----:B------:R-:W0:Y:S01]  /*04c0*/  LDC R19, c[0x0][0x39c] ;  /* 0x0000e700ff137b82 */ /* 0x000e220000000800 */
[----:B------:R-:W-:-:S07]  /*04d0*/  IADD3 R5, PT, PT, R17, R18, RZ ;  /* 0x0000001211057210 */ /* 0x000fce0007ffe0ff */
[----:B------:R-:W1:Y:S08]  /*04e0*/  LDC.64 R8, c[0x0][0x388] ;  /* 0x0000e200ff087b82 */ /* 0x000e700000000a00 */
[----:B------:R-:W2:Y:S01]  /*04f0*/  LDC.64 R2, c[0x0][0x380] ;  /* 0x0000e000ff027b82 */ /* 0x000ea20000000a00 */
[----:B0-----:R-:W-:-:S04]  /*0500*/  IMAD R7, R18, R19, R14 ;  /* 0x0000001312077224 */ /* 0x001fc800078e020e */
[----:B-1----:R-:W-:-:S04]  /*0510*/  IMAD.WIDE R8, R7, 0x4, R8 ;  /* 0x0000000407087825 */ /* 0x002fc800078e0208 */
[----:B------:R-:W-:Y:S02]  /*0520*/  IMAD.WIDE R10, R19, 0x4, R8 ;  /* 0x00000004130a7825 */ /* 0x000fe400078e0208 */
[----:B------:R-:W3:Y:S02]  /*0530*/  LDG.E R8, desc[UR6][R8.64] ;  /* 0x0000000608087981 */ /* 0x000ee4000c1e1900 */
[----:B--2---:R-:W-:-:S04]  /*0540*/  IMAD.WIDE R2, R5, 0x4, R2 ;  /* 0x0000000405027825 */ /* 0x004fc800078e0202 */
[C---:B------:R-:W-:Y:S01]  /*0550*/  IMAD.WIDE R4, R19.reuse, 0x4, R10 ;  /* 0x0000000413047825 */ /* 0x040fe200078e020a */
[----:B------:R-:W3:Y:S04]  /*0560*/  LDG.E R12, desc[UR6][R2.64] ;  /* 0x00000006020c7981 */ /* 0x000ee8000c1e1900 */
[----:B------:R-:W2:Y:S01]  /*0570*/  LDG.E R10, desc[UR6][R10.64] ;  /* 0x000000060a0a7981 */ /* 0x000ea2000c1e1900 */
[----:B------:R-:W-:-:S03]  /*0580*/  IMAD.WIDE R6, R19, 0x4, R4 ;  /* 0x0000000413067825 */ /* 0x000fc600078e0204 */
[----:B------:R-:W2:Y:S04]  /*0590*/  LDG.E R13, desc[UR6][R2.64+0x4] ;  /* 0x00000406020d7981 */ /* 0x000ea8000c1e1900 */
[----:B------:R-:W4:Y:S04]  /*05a0*/  LDG.E R20, desc[UR6][R4.64] ;  /* 0x0000000604147981 */ /* 0x000f28000c1e1900 */
[----:B------:R-:W4:Y:S04]  /*05b0*/  LDG.E R19, desc[UR6][R2.64+0x8] ;  /* 0x0000080602137981 */ /* 0x000f28000c1e1900 */
[----:B------:R-:W5:Y:S04]  /*05c0*/  LDG.E R21, desc[UR6][R2.64+0xc] ;  /* 0x00000c0602157981 */ /* 0x000f68000c1e1900 */
[----:B------:R-:W5:Y:S01]  /*05d0*/  LDG.E R6, desc[UR6][R6.64] ;  /* 0x0000000606067981 */ /* 0x000f62000c1e1900 */
[----:B------:R-:W-:Y:S01]  /*05e0*/  IADD3 R18, PT, PT, R18, 0x4, RZ ;  /* 0x0000000412127810 */ /* 0x000fe20007ffe0ff */
[----:B---3--:R-:W-:-:S04]  /*05f0*/  FFMA R12, R12, R8, R25 ;  /* 0x000000080c0c7223 */ /* 0x008fc80000000019 */
[----:B--2---:R-:W-:-:S04]  /*0600*/  FFMA R12, R13, R10, R12 ;  /* 0x0000000a0d0c7223 */ /* 0x004fc8000000000c */
[----:B----4-:R-:W-:-:S04]  /*0610*/  FFMA R12, R19, R20, R12 ;  /* 0x00000014130c7223 */ /* 0x010fc8000000000c */
[----:B-----5:R-:W-:-:S07]  /*0620*/  FFMA R25, R21, R6, R12 ;  /* 0x0000000615197223 */ /* 0x020fce000000000c */
.L_x_8:
[----:B------:R-:W-:Y:S05]  /*0630*/  @!P1 BRA `(.L_x_5) ;  /* 0x0000000000709947 */ /* 0x000fea0003800000 */
[----:B------:R-:W-:Y:S01]  /*0640*/  ISETP.NE.AND P0, PT, R16, 0x1, PT ;  /* 0x000000011000780c */ /* 0x000fe20003f05270 */
[----:B------:R-:W0:Y:S01]  /*0650*/  LDC.64 R10, c[0x0][0x388] ;  /* 0x0000e200ff0a7b82 */ /* 0x000e220000000a00 */
[----:B------:R-:W-:-:S04]  /*0660*/  LOP3.LUT R0, R0, 0x1, RZ, 0xc0, !PT ;  /* 0x0000000100007812 */ /* 0x000fc800078ec0ff */
[----:B------:R-:W-:-:S03]  /*0670*/  ISETP.NE.U32.AND P1, PT, R0, 0x1, PT ;  /* 0x000000010000780c */ /* 0x000fc60003f25070 */
[----:B------:R-:W1:Y:S04]  /*0680*/  LDC.64 R6, c[0x0][0x380] ;  /* 0x0000e000ff067b82 */ /* 0x000e680000000a00 */
[----:B------:R-:W-:-:S04]  /*0690*/  @P0 IADD3 R9, PT, PT, R17, R18, RZ ;  /* 0x0000001211090210 */ /* 0x000fc80007ffe0ff */
[----:B------:R-:W2:Y:S08]  /*06a0*/  @P0 LDC R13, c[0x0][0x39c] ;  /* 0x0000e700ff0d0b82 */ /* 0x000eb00000000800 */
[----:B------:R-:W3:Y:S08]  /*06b0*/  @!P1 LDC R21, c[0x0][0x39c] ;  /* 0x0000e700ff159b82 */ /* 0x000ef00000000800 */
[----:B------:R-:W4:Y:S01]  /*06c0*/  LDC.64 R4, c[0x0][0x380] ;  /* 0x0000e000ff047b82 */ /* 0x000f220000000a00 */
[----:B-1----:R-:W-:-:S05]  /*06d0*/  @P0 IMAD.WIDE R6, R9, 0x4, R6 ;  /* 0x0000000409060825 */ /* 0x002fca00078e0206 */
[----:B------:R-:W5:Y:S02]  /*06e0*/  @P0 LDG.E R0, desc[UR6][R6.64] ;  /* 0x0000000606000981 */ /* 0x000f64000c1e1900 */
[----:B------:R-:W1:Y:S01]  /*06f0*/  LDC.64 R2, c[0x0][0x388] ;  /* 0x0000e200ff027b82 */ /* 0x000e620000000a00 */
[C---:B--2---:R-:W-:Y:S01]  /*0700*/  @P0 IMAD R19, R18.reuse, R13, R14 ;  /* 0x0000000d12130224 */ /* 0x044fe200078e020e */
[----:B------:R-:W-:-:S03]  /*0710*/  @P0 IADD3 R18, PT, PT, R18, 0x2, RZ ;  /* 0x0000000212120810 */ /* 0x000fc60007ffe0ff */
[----:B0-----:R-:W-:Y:S01]  /*0720*/  @P0 IMAD.WIDE R10, R19, 0x4, R10 ;  /* 0x00000004130a0825 */ /* 0x001fe200078e020a */
[----:B------:R-:W-:Y:S01]  /*0730*/  @!P1 IADD3 R17, PT, PT, R17, R18, RZ ;  /* 0x0000001211119210 */ /* 0x000fe20007ffe0ff */
[----:B------:R-:W2:Y:S02]  /*0740*/  @P0 LDG.E R19, desc[UR6][R6.64+0x4] ;  /* 0x0000040606130981 */ /* 0x000ea4000c1e1900 */
[----:B------:R-:W-:Y:S02]  /*0750*/  @P0 IMAD.WIDE R8, R13, 0x4, R10 ;  /* 0x000000040d080825 */ /* 0x000fe400078e020a */
[----:B------:R-:W5:Y:S02]  /*0760*/  @P0 LDG.E R12, desc[UR6][R10.64] ;  /* 0x000000060a0c0981 */ /* 0x000f64000c1e1900 */
[----:B---3--:R-:W-:Y:S02]  /*0770*/  @!P1 IMAD R13, R18, R21, R14 ;  /* 0x00000015120d9224 */ /* 0x008fe400078e020e */
[----:B----4-:R-:W-:Y:S01]  /*0780*/  @!P1 IMAD.WIDE R4, R17, 0x4, R4 ;  /* 0x0000000411049825 */ /* 0x010fe200078e0204 */
[----:B------:R-:W2:Y:S05]  /*0790*/  @P0 LDG.E R8, desc[UR6][R8.64] ;  /* 0x0000000608080981 */ /* 0x000eaa000c1e1900 */
[----:B------:R-:W3:Y:S01]  /*07a0*/  @!P1 LDG.E R4, desc[UR6][R4.64] ;  /* 0x0000000604049981 */ /* 0x000ee2000c1e1900 */
[----:B-1----:R-:W-:-:S06]  /*07b0*/  @!P1 IMAD.WIDE R2, R13, 0x4, R2 ;  /* 0x000000040d029825 */ /* 0x002fcc00078e0202 */
[----:B------:R-:W3:Y:S01]  /*07c0*/  @!P1 LDG.E R2, desc[UR6][R2.64] ;  /* 0x0000000602029981 */ /* 0x000ee2000c1e1900 */
[----:B-----5:R-:W-:-:S04]  /*07d0*/  @P0 FFMA R0, R0, R12, R25 ;  /* 0x0000000c00000223 */ /* 0x020fc80000000019 */
[----:B--2---:R-:W-:-:S04]  /*07e0*/  @P0 FFMA R25, R19, R8, R0 ;  /* 0x0000000813190223 */ /* 0x004fc80000000000 */
[----:B---3--:R-:W-:-:S07]  /*07f0*/  @!P1 FFMA R25, R4, R2, R25 ;  /* 0x0000000204199223 */ /* 0x008fce0000000019 */
.L_x_5:
[----:B------:R-:W0:Y:S01]  /*0800*/  LDC.64 R2, c[0x0][0x390] ;  /* 0x0000e400ff027b82 */ /* 0x000e220000000a00 */
[----:B------:R-:W1:Y:S02]  /*0810*/  LDCU UR4, c[0x0][0x39c] ;  /* 0x00007380ff0477ac */ /* 0x000e640008000800 */
[----:B-1----:R-:W-:-:S04]  /*0820*/  IMAD R15, R15, UR4, R14 ;  /* 0x000000040f0f7c24 */ /* 0x002fc8000f8e020e */
[----:B0-----:R-:W-:-:S05]  /*0830*/  IMAD.WIDE R2, R15, 0x4, R2 ;  /* 0x000000040f027825 */ /* 0x001fca00078e0202 */
[----:B------:R-:W-:Y:S01]  /*0840*/  STG.E desc[UR6][R2.64], R25 ;  /* 0x0000001902007986 */ /* 0x000fe2000c101906 */
[----:B------:R-:W-:Y:S05]  /*0850*/  EXIT ;  /* 0x000000000000794d */ /* 0x000fea0003800000 */
.L_x_9:
        /* <DEDUP_REMOVED lines=10> */
.L_x_65:


//--------------------- .text.matrixMulv12        --------------------------
	.section	.text.matrixMulv12,"ax",@progbits
	.align	128
        .global         matrixMulv12
        .type           matrixMulv12,@function
        .size           matrixMulv12,(.L_x_66 - matrixMulv12)
        .other          matrixMulv12,@"STO_CUDA_ENTRY STV_DEFAULT"
matrixMulv12:
.text.matrixMulv12:
[----:B------:R-:W-:Y:S08]  /*0000*/  LDC R1, c[0x0][0x37c] ;  /* 0x0000df00ff017b82 */ /* 0x000ff00000000800 */
[----:B------:R-:W0:Y:S01]  /*0010*/  LDC R15, c[0x0][0x39c] ;  /* 0x0000e700ff0f7b82 */ /* 0x000e220000000800 */
[----:B------:R-:W1:Y:S01]  /*0020*/  S2R R5, SR_TID.Y ;  /* 0x0000000000057919 */ /* 0x000e620000002200 */
[----:B------:R-:W2:Y:S01]  /*0030*/  LDCU UR5, c[0x0][0x374] ;  /* 0x00006e80ff0577ac */ /* 0x000ea20008000800 */
[----:B------:R-:W-:Y:S01]  /*0040*/  MOV R26, RZ ;  /* 0x000000ff001a7202 */ /* 0x000fe20000000f00 */
[----:B------:R-:W3:Y:S01]  /*0050*/  S2R R7, SR_TID.X ;  /* 0x0000000000077919 */ /* 0x000ee20000002100 */
[----:B------:R-:W3:Y:S03]  /*0060*/  LDCU UR7, c[0x0][0x360] ;  /* 0x00006c00ff0777ac */ /* 0x000ee60008000800 */
[----:B------:R-:W-:Y:S08]  /*0070*/  S2UR UR4, SR_CTAID.X ;  /* 0x00000000000479c3 */ /* 0x000ff00000002500 */
[----:B------:R-:W2:Y:S01]  /*0080*/  S2UR UR6, SR_CTAID.Y ;  /* 0x00000000000679c3 */ /* 0x000ea20000002600 */
[----:B0-----:R-:W-:-:S07]  /*0090*/  IABS R9, R15 ;  /* 0x0000000f00097213 */ /* 0x001fce0000000000 */
[----:B------:R-:W1:Y:S01]  /*00a0*/  LDC R4, c[0x0][0x364] ;  /* 0x0000d900ff047b82 */ /* 0x000e620000000800 */
[----:B------:R-:W0:Y:S07]  /*00b0*/  I2F.RP R0, R9 ;  /* 0x0000000900007306 */ /* 0x000e2e0000209400 */
[----:B------:R-:W4:Y:S01]  /*00c0*/  LDC R14, c[0x0][0x3a0] ;  /* 0x0000e800ff0e7b82 */ /* 0x000f220000000800 */
[----:B--2---:R-:W-:Y:S01]  /*00d0*/  UIMAD UR4, UR4, UR5, UR6 ;  /* 0x00000005040472a4 */ /* 0x004fe2000f8e0206 */
[----:B0-----:R-:W0:Y:S02]  /*00e0*/  MUFU.RCP R0, R0 ;  /* 0x0000000000007308 */ /* 0x001e240000001000 */
[----:B0-----:R-:W-:-:S03]  /*00f0*/  IADD3 R2, PT, PT, R0, 0xffffffe, RZ ;  /* 0x0ffffffe00027810 */ /* 0x001fc60007ffe0ff */
[----:B-1----:R-:W-:-:S03]  /*0100*/  IMAD R0, R4, UR4, R5 ;  /* 0x0000000404007c24 */ /* 0x002fc6000f8e0205 */
[----:B------:R0:W1:Y:S01]  /*0110*/  F2I.FTZ.U32.TRUNC.NTZ R3, R2 ;  /* 0x0000000200037305 */ /* 0x000062000021f000 */
[----:B---3--:R-:W-:Y:S01]  /*0120*/  IMAD R0, R0, UR7, R7 ;  /* 0x0000000700007c24 */ /* 0x008fe2000f8e0207 */
[----:B------:R-:W2:Y:S01]  /*0130*/  LDCU.64 UR6, c[0x0][0x358] ;  /* 0x00006b00ff0677ac */ /* 0x000ea20008000a00 */
[----:B0-----:R-:W-:Y:S01]  /*0140*/  HFMA2 R2, -RZ, RZ, 0, 0 ;  /* 0x00000000ff027431 */ /* 0x001fe200000001ff */
[----:B-1----:R-:W-:-:S04]  /*0150*/  IADD3 R6, PT, PT, RZ, -R3, RZ ;  /* 0x80000003ff067210 */ /* 0x002fc80007ffe0ff */
[----:B------:R-:W-:-:S05]  /*0160*/  MOV R4, R6 ;  /* 0x0000000600047202 */ /* 0x000fca0000000f00 */
[----:B------:R-:W-:Y:S01]  /*0170*/  IMAD R5, R4, R9, RZ ;  /* 0x0000000904057224 */ /* 0x000fe200078e02ff */
[----:B------:R-:W-:-:S03]  /*0180*/  IABS R4, R0 ;  /* 0x0000000000047213 */ /* 0x000fc60000000000 */
[----:B------:R-:W-:-:S06]  /*0190*/  IMAD.HI.U32 R3, R3, R5, R2 ;  /* 0x0000000503037227 */ /* 0x000fcc00078e0002 */
[----:B------:R-:W-:-:S05]  /*01a0*/  IMAD.HI.U32 R3, R3, R4, RZ ;  /* 0x0000000403037227 */ /* 0x000fca00078e00ff */
[----:B------:R-:W-:-:S05]  /*01b0*/  IADD3 R2, PT, PT, -R3, RZ, RZ ;  /* 0x000000ff03027210 */ /* 0x000fca0007ffe1ff */
[----:B------:R-:W-:-:S05]  /*01c0*/  IMAD R2, R9, R2, R4 ;  /* 0x0000000209027224 */ /* 0x000fca00078e0204 */
[----:B------:R-:W-:-:S13]  /*01d0*/  ISETP.GT.U32.AND P2, PT, R9, R2, PT ;  /* 0x000000020900720c */ /* 0x000fda0003f44070 */
[-C--:B------:R-:W-:Y:S02]  /*01e0*/  @!P2 IADD3 R2, PT, PT, R2, -R9.reuse, RZ ;  /* 0x800000090202a210 */ /* 0x080fe40007ffe0ff */
[----:B------:R-:W-:Y:S02]  /*01f0*/  @!P2 IADD3 R3, PT, PT, R3, 0x1, RZ ;  /* 0x000000010303a810 */ /* 0x000fe40007ffe0ff */
[----:B------:R-:W-:Y:S02]  /*0200*/  ISETP.GE.U32.AND P0, PT, R2, R9, PT ;  /* 0x000000090200720c */ /* 0x000fe40003f06070 */
[----:B------:R-:W-:Y:S02]  /*0210*/  LOP3.LUT R2, R0, R15, RZ, 0x3c, !PT ;  /* 0x0000000f00027212 */ /* 0x000fe400078e3cff */
[----:B------:R-:W-:Y:S02]  /*0220*/  ISETP.NE.AND P2, PT, R15, RZ, PT ;  /* 0x000000ff0f00720c */ /* 0x000fe40003f45270 */
[----:B------:R-:W-:-:S07]  /*0230*/  ISETP.GE.AND P1, PT, R2, RZ, PT ;  /* 0x000000ff0200720c */ /* 0x000fce0003f26270 */
[----:B------:R-:W-:Y:S02]  /*0240*/  @P0 IADD3 R3, PT, PT, R3, 0x1, RZ ;  /* 0x0000000103030810 */ /* 0x000fe40007ffe0ff */
[----:B----4-:R-:W-:-:S04]  /*0250*/  ISETP.GE.AND P0, PT, R14, 0x1, PT ;  /* 0x000000010e00780c */ /* 0x010fc80003f06270 */
[----:B------:R-:W-:Y:S02]  /*0260*/  @!P1 IADD3 R3, PT, PT, -R3, RZ, RZ ;  /* 0x000000ff03039210 */ /* 0x000fe40007ffe1ff */
[----:B------:R-:W-:-:S07]  /*0270*/  @!P2 LOP3.LUT R3, RZ, R15, RZ, 0x33, !PT ;  /* 0x0000000fff03a212 */ /* 0x000fce00078e33ff */
[----:B--2---:R-:W-:Y:S05]  /*0280*/  @!P0 BRA `(.L_x_10) ;  /* 0x0000000400c08947 */ /* 0x004fea0003800000 */
[C---:B------:R-:W-:Y:S01]  /*0290*/  ISETP.GE.U32.AND P0, PT, R14.reuse, 0x8, PT ;  /* 0x000000080e00780c */ /* 0x040fe20003f06070 */
[C---:B------:R-:W-:Y:S01]  /*02a0*/  IMAD R17, R3.reuse, R14, RZ ;  /* 0x0000000e03117224 */ /* 0x040fe200078e02ff */
[----:B------:R-:W-:Y:S02]  /*02b0*/  IADD3 R19, PT, PT, -R3, RZ, RZ ;  /* 0x000000ff03137210 */ /* 0x000fe40007ffe1ff */
[----:B------:R-:W-:Y:S02]  /*02c0*/  LOP3.LUT R25, R14, 0x7, RZ, 0xc0, !PT ;  /* 0x000000070e197812 */ /* 0x000fe400078ec0ff */
[----:B------:R-:W-:Y:S01]  /*02d0*/  MOV R26, RZ ;  /* 0x000000ff001a7202 */ /* 0x000fe20000000f00 */
[----:B------:R-:W-:Y:S01]  /*02e0*/  IMAD R19, R15, R19, R0 ;  /* 0x000000130f137224 */ /* 0x000fe200078e0200 */
[----:B------:R-:W-:Y:S02]  /*02f0*/  ISETP.NE.AND P1, PT, R25, RZ, PT ;  /* 0x000000ff1900720c */ /* 0x000fe40003f25270 */
[----:B------:R-:W-:-:S03]  /*0300*/  MOV R18, RZ ;  /* 0x000000ff00127202 */ /* 0x000fc60000000f00 */
[----:B------:R-:W-:Y:S08]  /*0310*/  @!P0 BRA `(.L_x_11) ;  /* 0x0000000000c48947 */ /* 0x000ff00003800000 */
[----:B------:R-:W0:Y:S01]  /*0320*/  LDCU.64 UR4, c[0x0][0x380] ;  /* 0x00007000ff0477ac */ /* 0x000e220008000a00 */
[----:B------:R-:W-:Y:S01]  /*0330*/  LOP3.LUT R18, R14, 0x7ffffff8, RZ, 0xc0, !PT ;  /* 0x7ffffff80e127812 */ /* 0x000fe200078ec0ff */
[----:B------:R-:W-:Y:S01]  /*0340*/  HFMA2 R26, -RZ, RZ, 0, 0 ;  /* 0x00000000ff1a7431 */ /* 0x000fe200000001ff */
[----:B------:R-:W-:Y:S02]  /*0350*/  MOV R16, R17 ;  /* 0x0000001100107202 */ /* 0x000fe40000000f00 */
[----:B------:R-:W-:Y:S02]  /*0360*/  MOV R22, R19 ;  /* 0x0000001300167202 */ /* 0x000fe40000000f00 */
[----:B------:R-:W-:Y:S01]  /*0370*/  IADD3 R20, PT, PT, -R18, RZ, RZ ;  /* 0x000000ff12147210 */ /* 0x000fe20007ffe1ff */
[----:B0-----:R-:W-:-:S04]  /*0380*/  UIADD3 UR4, UP0, UPT, UR4, 0x10, URZ ;  /* 0x0000001004047890 */ /* 0x001fc8000ff1e0ff */
[----:B------:R-:W-:-:S12]  /*0390*/  UIADD3.X UR5, UPT, UPT, URZ, UR5, URZ, UP0, !UPT ;  /* 0x00000005ff057290 */ /* 0x000fd800087fe4ff */
.L_x_12:
[----:B------:R-:W0:Y:S01]  /*03a0*/  LDC.64 R12, c[0x0][0x388] ;  /* 0x0000e200ff0c7b82 */ /* 0x000e220000000a00 */
[----:B------:R-:W-:Y:S02]  /*03b0*/  MOV R2, UR4 ;  /* 0x0000000400027c02 */ /* 0x000fe40008000f00 */
[----:B------:R-:W-:-:S03]  /*03c0*/  MOV R3, UR5 ;  /* 0x0000000500037c02 */ /* 0x000fc60008000f00 */
[----:B------:R-:W-:-:S05]  /*03d0*/  IMAD.WIDE R2, R16, 0x4, R2 ;  /* 0x0000000410027825 */ /* 0x000fca00078e0202 */
[----:B------:R-:W2:Y:S04]  /*03e0*/  LDG.E R21, desc[UR6][R2.64+-0x10] ;  /* 0xfffff00602157981 */ /* 0x000ea8000c1e1900 */
[----:B------:R-:W3:Y:S04]  /*03f0*/  LDG.E R23, desc[UR6][R2.64+-0xc] ;  /* 0xfffff40602177981 */ /* 0x000ee8000c1e1900 */
[----:B------:R-:W4:Y:S01]  /*0400*/  LDG.E R29, desc[UR6][R2.64+-0x8] ;  /* 0xfffff806021d7981 */ /* 0x000f22000c1e1900 */
[----:B0-----:R-:W-:-:S05]  /*0410*/  IMAD.WIDE R12, R22, 0x4, R12 ;  /* 0x00000004160c7825 */ /* 0x001fca00078e020c */
[----:B------:R0:W2:Y:S01]  /*0420*/  LDG.E R24, desc[UR6][R12.64] ;  /* 0x000000060c187981 */ /* 0x0000a2000c1e1900 */
[----:B------:R-:W-:-:S04]  /*0430*/  IMAD.WIDE R10, R15, 0x4, R12 ;  /* 0x000000040f0a7825 */ /* 0x000fc800078e020c */
[C---:B------:R-:W-:Y:S02]  /*0440*/  IMAD.WIDE R4, R15.reuse, 0x4, R10 ;  /* 0x000000040f047825 */ /* 0x040fe400078e020a */
[----:B------:R-:W3:Y:S02]  /*0450*/  LDG.E R10, desc[UR6][R10.64] ;  /* 0x000000060a0a7981 */ /* 0x000ee4000c1e1900 */
[C---:B------:R-:W-:Y:S02]  /*0460*/  IMAD.WIDE R6, R15.reuse, 0x4, R4 ;  /* 0x000000040f067825 */ /* 0x040fe400078e0204 */
[----:B------:R1:W4:Y:S02]  /*0470*/  LDG.E R28, desc[UR6][R4.64] ;  /* 0x00000006041c7981 */ /* 0x000324000c1e1900 */
[C---:B------:R-:W-:Y:S02]  /*0480*/  IMAD.WIDE R8, R15.reuse, 0x4, R6 ;  /* 0x000000040f087825 */ /* 0x040fe400078e0206 */
[----:B------:R-:W5:Y:S02]  /*0490*/  LDG.E R6, desc[UR6][R6.64] ;  /* 0x0000000606067981 */ /* 0x000f64000c1e1900 */
[----:B0-----:R-:W-:-:S05]  /*04a0*/  IMAD.WIDE R12, R15, 0x4, R8 ;  /* 0x000000040f0c7825 */ /* 0x001fca00078e0208 */
[----:B------:R-:W5:Y:S04]  /*04b0*/  LDG.E R11, desc[UR6][R12.64] ;  /* 0x000000060c0b7981 */ /* 0x000f68000c1e1900 */
[----:B------:R-:W5:Y:S04]  /*04c0*/  LDG.E R7, desc[UR6][R8.64] ;  /* 0x0000000608077981 */ /* 0x000f68000c1e1900 */
[----:B------:R-:W5:Y:S04]  /*04d0*/  LDG.E R9, desc[UR6][R2.64+-0x4] ;  /* 0xfffffc0602097981 */ /* 0x000f68000c1e1900 */
[----:B------:R-:W5:Y:S01]  /*04e0*/  LDG.E R8, desc[UR6][R2.64+0x8] ;  /* 0x0000080602087981 */ /* 0x000f62000c1e1900 */
[----:B--2---:R-:W-:Y:S01]  /*04f0*/  FFMA R24, R21, R24, R26 ;  /* 0x0000001815187223 */ /* 0x004fe2000000001a */
[----:B------:R-:W-:-:S02]  /*0500*/  IMAD.WIDE R26, R15, 0x4, R12 ;  /* 0x000000040f1a7825 */ /* 0x000fc400078e020c */
[----:B------:R-:W2:Y:S04]  /*0510*/  LDG.E R21, desc[UR6][R2.64] ;  /* 0x0000000602157981 */ /* 0x000ea8000c1e1900 */
[----:B------:R-:W2:Y:S01]  /*0520*/  LDG.E R12, desc[UR6][R2.64+0x4] ;  /* 0x00000406020c7981 */ /* 0x000ea2000c1e1900 */
[----:B-1----:R-:W-:-:S03]  /*0530*/  IMAD.WIDE R4, R15, 0x4, R26 ;  /* 0x000000040f047825 */ /* 0x002fc600078e021a */
[----:B------:R-:W2:Y:S04]  /*0540*/  LDG.E R13, desc[UR6][R2.64+0xc] ;  /* 0x00000c06020d7981 */ /* 0x000ea8000c1e1900 */
[----:B------:R-:W2:Y:S04]  /*0550*/  LDG.E R4, desc[UR6][R4.64] ;  /* 0x0000000604047981 */ /* 0x000ea8000c1e1900 */
[----:B------:R-:W2:Y:S01]  /*0560*/  LDG.E R3, desc[UR6][R26.64] ;  /* 0x000000061a037981 */ /* 0x000ea2000c1e1900 */
[----:B---3--:R-:W-:Y:S01]  /*0570*/  FFMA R10, R23, R10, R24 ;  /* 0x0000000a170a7223 */ /* 0x008fe20000000018 */
[----:B------:R-:W-:-:S03]  /*0580*/  IADD3 R20, PT, PT, R20, 0x8, RZ ;  /* 0x0000000814147810 */ /* 0x000fc60007ffe0ff */
[----:B----4-:R-:W-:Y:S01]  /*0590*/  FFMA R10, R29, R28, R10 ;  /* 0x0000001c1d0a7223 */ /* 0x010fe2000000000a */
[----:B------:R-:W-:Y:S02]  /*05a0*/  ISETP.NE.AND P0, PT, R20, RZ, PT ;  /* 0x000000ff1400720c */ /* 0x000fe40003f05270 */
[----:B------:R-:W-:Y:S01]  /*05b0*/  LEA R22, R15, R22, 0x3 ;  /* 0x000000160f167211 */ /* 0x000fe200078e18ff */
[----:B-----5:R-:W-:Y:S01]  /*05c0*/  FFMA R6, R9, R6, R10 ;  /* 0x0000000609067223 */ /* 0x020fe2000000000a */
[----:B------:R-:W-:-:S03]  /*05d0*/  IADD3 R16, PT, PT, R16, 0x8, RZ ;  /* 0x0000000810107810 */ /* 0x000fc60007ffe0ff */
[----:B--2---:R-:W-:-:S04]  /*05e0*/  FFMA R7, R21, R7, R6 ;  /* 0x0000000715077223 */ /* 0x004fc80000000006 */
[----:B------:R-:W-:-:S04]  /*05f0*/  FFMA R7, R12, R11, R7 ;  /* 0x0000000b0c077223 */ /* 0x000fc80000000007 */
[----:B------:R-:W-:-:S04]  /*0600*/  FFMA R8, R8, R3, R7 ;  /* 0x0000000308087223 */ /* 0x000fc80000000007 */
[----:B------:R-:W-:Y:S01]  /*0610*/  FFMA R26, R13, R4, R8 ;  /* 0x000000040d1a7223 */ /* 0x000fe20000000008 */
[----:B------:R-:W-:Y:S06]  /*0620*/  @P0 BRA `(.L_x_12) ;  /* 0xfffffffc005c0947 */ /* 0x000fec000383ffff */
.L_x_11:
[----:B------:R-:W-:Y:S05]  /*0630*/  @!P1 BRA `(.L_x_10) ;  /* 0x0000000000d49947 */ /* 0x000fea0003800000 */
[----:B------:R-:W-:Y:S02]  /*0640*/  ISETP.GE.U32.AND P0, PT, R25, 0x4, PT ;  /* 0x000000041900780c */ /* 0x000fe40003f06070 */
[----:B------:R-:W-:-:S04]  /*0650*/  LOP3.LUT R12, R14, 0x3, RZ, 0xc0, !PT ;  /* 0x000000030e0c7812 */ /* 0x000fc800078ec0ff */
[----:B------:R-:W-:-:S07]  /*0660*/  ISETP.NE.AND P1, PT, R12, RZ, PT ;  /* 0x000000ff0c00720c */ /* 0x000fce0003f25270 */
[----:B------:R-:W-:Y:S06]  /*0670*/  @!P0 BRA `(.L_x_13) ;  /* 0x0000000000588947 */ /* 0x000fec0003800000 */
[----:B------:R-:W0:Y:S01]  /*0680*/  LDC.64 R8, c[0x0][0x388] ;  /* 0x0000e200ff087b82 */ /* 0x000e220000000a00 */
[----:B------:R-:W-:Y:S01]  /*0690*/  IMAD R7, R18, R15, R19 ;  /* 0x0000000f12077224 */ /* 0x000fe200078e0213 */
[----:B------:R-:W-:-:S06]  /*06a0*/  IADD3 R5, PT, PT, R17, R18, RZ ;  /* 0x0000001211057210 */ /* 0x000fcc0007ffe0ff */
[----:B------:R-:W1:Y:S01]  /*06b0*/  LDC.64 R2, c[0x0][0x380] ;  /* 0x0000e000ff027b82 */ /* 0x000e620000000a00 */
[----:B0-----:R-:W-:-:S04]  /*06c0*/  IMAD.WIDE R8, R7, 0x4, R8 ;  /* 0x0000000407087825 */ /* 0x001fc800078e0208 */
[----:B------:R-:W-:Y:S02]  /*06d0*/  IMAD.WIDE R10, R15, 0x4, R8 ;  /* 0x000000040f0a7825 */ /* 0x000fe400078e0208 */
[----:B------:R-:W2:Y:S02]  /*06e0*/  LDG.E R8, desc[UR6][R8.64] ;  /* 0x0000000608087981 */ /* 0x000ea4000c1e1900 */
[----:B-1----:R-:W-:-:S04]  /*06f0*/  IMAD.WIDE R2, R5, 0x4, R2 ;  /* 0x0000000405027825 */ /* 0x002fc800078e0202 */
[C---:B------:R-:W-:Y:S01]  /*0700*/  IMAD.WIDE R4, R15.reuse, 0x4, R10 ;  /* 0x000000040f047825 */ /* 0x040fe200078e020a */
[----:B------:R-:W2:Y:S04]  /*0710*/  LDG.E R13, desc[UR6][R2.64] ;  /* 0x00000006020d7981 */ /* 0x000ea8000c1e1900 */
[----:B------:R-:W3:Y:S01]  /*0720*/  LDG.E R10, desc[UR6][R10.64] ;  /* 0x000000060a0a7981 */ /* 0x000ee2000c1e1900 */
[----:B------:R-:W-:-:S03]  /*0730*/  IMAD.WIDE R6, R15, 0x4, R4 ;  /* 0x000000040f067825 */ /* 0x000fc600078e0204 */
[----:B------:R-:W3:Y:S04]  /*0740*/  LDG.E R16, desc[UR6][R2.64+0x4] ;  /* 0x0000040602107981 */ /* 0x000ee8000c1e1900 */
        /* <DEDUP_REMOVED lines=9> */
.L_x_13:
[----:B------:R-:W-:Y:S05]  /*07e0*/  @!P1 BRA `(.L_x_10) ;  /* 0x0000000000689947 */ /* 0x000fea0003800000 */
[----:B------:R-:W0:Y:S01]  /*07f0*/  LDC.64 R8, c[0x0][0x388] ;  /* 0x0000e200ff087b82 */ /* 0x000e220000000a00 */
[----:B------:R-:W-:Y:S02]  /*0800*/  ISETP.NE.AND P0, PT, R12, 0x1, PT ;  /* 0x000000010c00780c */ /* 0x000fe40003f05270 */
[----:B------:R-:W-:-:S04]  /*0810*/  LOP3.LUT R14, R14, 0x1, RZ, 0xc0, !PT ;  /* 0x000000010e0e7812 */ /* 0x000fc800078ec0ff */
[----:B------:R-:W-:Y:S01]  /*0820*/  ISETP.NE.U32.AND P1, PT, R14, 0x1, PT ;  /* 0x000000010e00780c */ /* 0x000fe20003f25070 */
[----:B------:R-:W1:Y:S06]  /*0830*/  LDC.64 R6, c[0x0][0x380] ;  /* 0x0000e000ff067b82 */ /* 0x000e6c0000000a00 */
[C---:B------:R-:W-:Y:S01]  /*0840*/  @P0 IMAD R13, R18.reuse, R15, R19 ;  /* 0x0000000f120d0224 */ /* 0x040fe200078e0213 */
[----:B------:R-:W-:Y:S01]  /*0850*/  @P0 IADD3 R11, PT, PT, R17, R18, RZ ;  /* 0x00000012110b0210 */ /* 0x000fe20007ffe0ff */
[----:B------:R-:W2:Y:S01]  /*0860*/  LDC.64 R4, c[0x0][0x380] ;  /* 0x0000e000ff047b82 */ /* 0x000ea20000000a00 */
[----:B------:R-:W-:-:S04]  /*0870*/  @P0 IADD3 R18, PT, PT, R18, 0x2, RZ ;  /* 0x0000000212120810 */ /* 0x000fc80007ffe0ff */
[----:B------:R-:W-:Y:S01]  /*0880*/  @!P1 IADD3 R17, PT, PT, R17, R18, RZ ;  /* 0x0000001211119210 */ /* 0x000fe20007ffe0ff */
[----:B------:R-:W-:Y:S02]  /*0890*/  @!P1 IMAD R19, R18, R15, R19 ;  /* 0x0000000f12139224 */ /* 0x000fe400078e0213 */
[----:B------:R-:W3:Y:S01]  /*08a0*/  LDC.64 R2, c[0x0][0x388] ;  /* 0x0000e200ff027b82 */ /* 0x000ee20000000a00 */
[----:B0-----:R-:W-:-:S05]  /*08b0*/  @P0 IMAD.WIDE R8, R13, 0x4, R8 ;  /* 0x000000040d080825 */ /* 0x001fca00078e0208 */
[----:B------:R-:W4:Y:S01]  /*08c0*/  @P0 LDG.E R12, desc[UR6][R8.64] ;  /* 0x00000006080c0981 */ /* 0x000f22000c1e1900 */
[----:B-1----:R-:W-:-:S04]  /*08d0*/  @P0 IMAD.WIDE R6, R11, 0x4, R6 ;  /* 0x000000040b060825 */ /* 0x002fc800078e0206 */
[----:B------:R-:W-:Y:S01]  /*08e0*/  @P0 IMAD.WIDE R10, R15, 0x4, R8 ;  /* 0x000000040f0a0825 */ /* 0x000fe200078e0208 */
[----:B------:R-:W4:Y:S03]  /*08f0*/  @P0 LDG.E R13, desc[UR6][R6.64] ;  /* 0x00000006060d0981 */ /* 0x000f26000c1e1900 */
[----:B--2---:R-:W-:Y:S01]  /*0900*/  @!P1 IMAD.WIDE R4, R17, 0x4, R4 ;  /* 0x0000000411049825 */ /* 0x004fe200078e0204 */
[----:B------:R-:W2:Y:S04]  /*0910*/  @P0 LDG.E R15, desc[UR6][R6.64+0x4] ;  /* 0x00000406060f0981 */ /* 0x000ea8000c1e1900 */
[----:B------:R-:W2:Y:S01]  /*0920*/  @P0 LDG.E R10, desc[UR6][R10.64] ;  /* 0x000000060a0a0981 */ /* 0x000ea2000c1e1900 */
[----:B---3--:R-:W-:-:S03]  /*0930*/  @!P1 IMAD.WIDE R2, R19, 0x4, R2 ;  /* 0x0000000413029825 */ /* 0x008fc600078e0202 */
[----:B------:R-:W3:Y:S04]  /*0940*/  @!P1 LDG.E R5, desc[UR6][R4.64] ;  /* 0x0000000604059981 */ /* 0x000ee8000c1e1900 */
[----:B------:R-:W3:Y:S01]  /*0950*/  @!P1 LDG.E R2, desc[UR6][R2.64] ;  /* 0x0000000602029981 */ /* 0x000ee2000c1e1900 */
[----:B----4-:R-:W-:-:S04]  /*0960*/  @P0 FFMA R12, R13, R12, R26 ;  /* 0x0000000c0d0c0223 */ /* 0x010fc8000000001a */
[----:B--2---:R-:W-:-:S04]  /*0970*/  @P0 FFMA R26, R15, R10, R12 ;  /* 0x0000000a0f1a0223 */ /* 0x004fc8000000000c */
[----:B---3--:R-:W-:-:S07]  /*0980*/  @!P1 FFMA R26, R5, R2, R26 ;  /* 0x00000002051a9223 */ /* 0x008fce000000001a */
.L_x_10:
[----:B------:R-:W0:Y:S02]  /*0990*/  LDC.64 R2, c[0x0][0x390] ;  /* 0x0000e400ff027b82 */ /* 0x000e240000000a00 */
[----:B0-----:R-:W-:-:S05]  /*09a0*/  IMAD.WIDE R2, R0, 0x4, R2 ;  /* 0x0000000400027825 */ /* 0x001fca00078e0202 */
[----:B------:R-:W-:Y:S01]  /*09b0*/  STG.E desc[UR6][R2.64], R26 ;  /* 0x0000001a02007986 */ /* 0x000fe2000c101906 */
[----:B------:R-:W-:Y:S05]  /*09c0*/  EXIT ;  /* 0x000000000000794d */ /* 0x000fea0003800000 */
.L_x_14:
        /* <DEDUP_REMOVED lines=11> */
.L_x_66:


//--------------------- .text.matrixMulv11        --------------------------
	.section	.text.matrixMulv11,"ax",@progbits
	.align	128
        .global         matrixMulv11
        .type           matrixMulv11,@function
        .size           matrixMulv11,(.L_x_67 - matrixMulv11)
        .other          matrixMulv11,@"STO_CUDA_ENTRY STV_DEFAULT"
matrixMulv11:
.text.matrixMulv11:
[----:B------:R-:W-:Y:S08]  /*0000*/  LDC R1, c[0x0][0x37c] ;  /* 0x0000df00ff017b82 */ /* 0x000ff00000000800 */
[----:B------:R-:W0:Y:S01]  /*0010*/  LDC R15, c[0x0][0x39c] ;  /* 0x0000e700ff0f7b82 */ /* 0x000e220000000800 */
[----:B------:R-:W1:Y:S01]  /*0020*/  S2R R0, SR_TID.X ;  /* 0x0000000000007919 */ /* 0x000e620000002100 */
[----:B------:R-:W2:Y:S01]  /*0030*/  LDCU.64 UR6, c[0x0][0x358] ;  /* 0x00006b00ff0677ac */ /* 0x000ea20008000a00 */
[----:B------:R-:W-:-:S05]  /*0040*/  MOV R26, RZ ;  /* 0x000000ff001a7202 */ /* 0x000fca0000000f00 */
[----:B------:R-:W1:Y:S08]  /*0050*/  S2UR UR4, SR_CTAID.X ;  /* 0x00000000000479c3 */ /* 0x000e700000002500 */
[----:B------:R-:W1:Y:S01]  /*0060*/  LDC R5, c[0x0][0x360] ;  /* 0x0000d800ff057b82 */ /* 0x000e620000000800 */
[----:B0-----:R-:W-:-:S07]  /*0070*/  IABS R7, R15 ;  /* 0x0000000f00077213 */ /* 0x001fce0000000000 */
[----:B------:R-:W0:Y:S01]  /*0080*/  LDC R14, c[0x0][0x3a0] ;  /* 0x0000e800ff0e7b82 */ /* 0x000e220000000800 */
[----:B------:R-:W3:Y:S01]  /*0090*/  I2F.RP R4, R7 ;  /* 0x0000000700047306 */ /* 0x000ee20000209400 */
[----:B-1----:R-:W-:-:S07]  /*00a0*/  IMAD R0, R5, UR4, R0 ;  /* 0x0000000405007c24 */ /* 0x002fce000f8e0200 */
[----:B---3--:R-:W1:Y:S02]  /*00b0*/  MUFU.RCP R4, R4 ;  /* 0x0000000400047308 */ /* 0x008e640000001000 */
[----:B-1----:R-:W-:Y:S02]  /*00c0*/  IADD3 R2, PT, PT, R4, 0xffffffe, RZ ;  /* 0x0ffffffe04027810 */ /* 0x002fe40007ffe0ff */
[----:B------:R-:W-:-:S04]  /*00d0*/  IABS R4, R0 ;  /* 0x0000000000047213 */ /* 0x000fc80000000000 */
[----:B------:R1:W3:Y:S02]  /*00e0*/  F2I.FTZ.U32.TRUNC.NTZ R3, R2 ;  /* 0x0000000200037305 */ /* 0x0002e4000021f000 */
[----:B-1----:R-:W-:Y:S01]  /*00f0*/  HFMA2 R2, -RZ, RZ, 0, 0 ;  /* 0x00000000ff027431 */ /* 0x002fe200000001ff */
[----:B---3--:R-:W-:-:S05]  /*0100*/  IADD3 R6, PT, PT, RZ, -R3, RZ ;  /* 0x80000003ff067210 */ /* 0x008fca0007ffe0ff */
[----:B------:R-:W-:-:S04]  /*0110*/  IMAD R5, R6, R7, RZ ;  /* 0x0000000706057224 */ /* 0x000fc800078e02ff */
        /* <DEDUP_REMOVED lines=12> */
[----:B0-----:R-:W-:-:S04]  /*01e0*/  ISETP.GE.AND P0, PT, R14, 0x1, PT ;  /* 0x000000010e00780c */ /* 0x001fc80003f06270 */
        /* <DEDUP_REMOVED lines=20> */
.L_x_17:
        /* <DEDUP_REMOVED lines=41> */
.L_x_16:
        /* <DEDUP_REMOVED lines=27> */
.L_x_18:
        /* <DEDUP_REMOVED lines=27> */
.L_x_15:
[----:B------:R-:W0:Y:S02]  /*0920*/  LDC.64 R2, c[0x0][0x390] ;  /* 0x0000e400ff027b82 */ /* 0x000e240000000a00 */
[----:B0-----:R-:W-:-:S05]  /*0930*/  IMAD.WIDE R2, R0, 0x4, R2 ;  /* 0x0000000400027825 */ /* 0x001fca00078e0202 */
[----:B------:R-:W-:Y:S01]  /*0940*/  STG.E desc[UR6][R2.64], R26 ;  /* 0x0000001a02007986 */ /* 0x000fe2000c101906 */
[----:B------:R-:W-:Y:S05]  /*0950*/  EXIT ;  /* 0x000000000000794d */ /* 0x000fea0003800000 */
.L_x_19:
        /* <DEDUP_REMOVED lines=10> */
.L_x_67:


//--------------------- .text.matrixMulv1         --------------------------
	.section	.text.matrixMulv1,"ax",@progbits
	.align	128
        .global         matrixMulv1
        .type           matrixMulv1,@function
        .size           matrixMulv1,(.L_x_68 - matrixMulv1)
        .other          matrixMulv1,@"STO_CUDA_ENTRY STV_DEFAULT"
matrixMulv1:
.text.matrixMulv1:
[----:B------:R-:W-:Y:S08]  /*0000*/  LDC R1, c[0x0][0x37c] ;  /* 0x0000df00ff017b82 */ /* 0x000ff00000000800 */
[----:B------:R-:W0:Y:S01]  /*0010*/  LDC R15, c[0x0][0x39c] ;  /* 0x0000e700ff0f7b82 */ /* 0x000e220000000800 */
[----:B------:R-:W1:Y:S01]  /*0020*/  S2R R0, SR_TID.X ;  /* 0x0000000000007919 */ /* 0x000e620000002100 */
[----:B------:R-:W2:Y:S01]  /*0030*/  LDCU.64 UR6, c[0x0][0x358] ;  /* 0x00006b00ff0677ac */ /* 0x000ea20008000a00 */
[----:B------:R-:W-:-:S05]  /*0040*/  MOV R26, RZ ;  /* 0x000000ff001a7202 */ /* 0x000fca0000000f00 */
[----:B------:R-:W3:Y:S01]  /*0050*/  LDC R14, c[0x0][0x3a0] ;  /* 0x0000e800ff0e7b82 */ /* 0x000ee20000000800 */
[----:B0-----:R-:W-:-:S04]  /*0060*/  IABS R5, R15 ;  /* 0x0000000f00057213 */ /* 0x001fc80000000000 */
[----:B------:R-:W0:Y:S08]  /*0070*/  I2F.RP R4, R5 ;  /* 0x0000000500047306 */ /* 0x000e300000209400 */
[----:B0-----:R-:W0:Y:S02]  /*0080*/  MUFU.RCP R4, R4 ;  /* 0x0000000400047308 */ /* 0x001e240000001000 */
[----:B0-----:R-:W-:-:S06]  /*0090*/  IADD3 R2, PT, PT, R4, 0xffffffe, RZ ;  /* 0x0ffffffe04027810 */ /* 0x001fcc0007ffe0ff */
[----:B------:R0:W4:Y:S02]  /*00a0*/  F2I.FTZ.U32.TRUNC.NTZ R3, R2 ;  /* 0x0000000200037305 */ /* 0x000124000021f000 */
[----:B0-----:R-:W-:Y:S01]  /*00b0*/  HFMA2 R2, -RZ, RZ, 0, 0 ;  /* 0x00000000ff027431 */ /* 0x001fe200000001ff */
[----:B----4-:R-:W-:-:S05]  /*00c0*/  IADD3 R6, PT, PT, RZ, -R3, RZ ;  /* 0x80000003ff067210 */ /* 0x010fca0007ffe0ff */
[----:B------:R-:W-:Y:S01]  /*00d0*/  IMAD R7, R6, R5, RZ ;  /* 0x0000000506077224 */ /* 0x000fe200078e02ff */
[----:B-1----:R-:W-:-:S03]  /*00e0*/  IABS R6, R0 ;  /* 0x0000000000067213 */ /* 0x002fc60000000000 */
[----:B------:R-:W-:Y:S01]  /*00f0*/  IMAD.HI.U32 R3, R3, R7, R2 ;  /* 0x0000000703037227 */ /* 0x000fe200078e0002 */
[----:B------:R-:W-:-:S04]  /*0100*/  LOP3.LUT R2, R0, R15, RZ, 0x3c, !PT ;  /* 0x0000000f00027212 */ /* 0x000fc800078e3cff */
[----:B------:R-:W-:Y:S01]  /*0110*/  ISETP.GE.AND P1, PT, R2, RZ, PT ;  /* 0x000000ff0200720c */ /* 0x000fe20003f26270 */
[----:B------:R-:W-:-:S05]  /*0120*/  IMAD.HI.U32 R3, R3, R6, RZ ;  /* 0x0000000603037227 */ /* 0x000fca00078e00ff */
[----:B------:R-:W-:-:S05]  /*0130*/  IADD3 R4, PT, PT, -R3, RZ, RZ ;  /* 0x000000ff03047210 */ /* 0x000fca0007ffe1ff */
[----:B------:R-:W-:-:S05]  /*0140*/  IMAD R4, R5, R4, R6 ;  /* 0x0000000405047224 */ /* 0x000fca00078e0206 */
[----:B------:R-:W-:-:S13]  /*0150*/  ISETP.GT.U32.AND P2, PT, R5, R4, PT ;  /* 0x000000040500720c */ /* 0x000fda0003f44070 */
[-C--:B------:R-:W-:Y:S02]  /*0160*/  @!P2 IADD3 R4, PT, PT, R4, -R5.reuse, RZ ;  /* 0x800000050404a210 */ /* 0x080fe40007ffe0ff */
[----:B------:R-:W-:Y:S02]  /*0170*/  @!P2 IADD3 R3, PT, PT, R3, 0x1, RZ ;  /* 0x000000010303a810 */ /* 0x000fe40007ffe0ff */
[----:B------:R-:W-:Y:S02]  /*0180*/  ISETP.GE.U32.AND P0, PT, R4, R5, PT ;  /* 0x000000050400720c */ /* 0x000fe40003f06070 */
[----:B------:R-:W-:-:S11]  /*0190*/  ISETP.NE.AND P2, PT, R15, RZ, PT ;  /* 0x000000ff0f00720c */ /* 0x000fd60003f45270 */
[----:B------:R-:W-:Y:S02]  /*01a0*/  @P0 IADD3 R3, PT, PT, R3, 0x1, RZ ;  /* 0x0000000103030810 */ /* 0x000fe40007ffe0ff */
[----:B---3--:R-:W-:Y:S02]  /*01b0*/  ISETP.GE.AND P0, PT, R14, 0x1, PT ;  /* 0x000000010e00780c */ /* 0x008fe40003f06270 */
[----:B------:R-:W-:Y:S02]  /*01c0*/  @!P1 IADD3 R3, PT, PT, -R3, RZ, RZ ;  /* 0x000000ff03039210 */ /* 0x000fe40007ffe1ff */
[----:B------:R-:W-:-:S09]  /*01d0*/  @!P2 LOP3.LUT R3, RZ, R15, RZ, 0x33, !PT ;  /* 0x0000000fff03a212 */ /* 0x000fd200078e33ff */
        /* <DEDUP_REMOVED lines=18> */
.L_x_22:
        /* <DEDUP_REMOVED lines=41> */
.L_x_21:
        /* <DEDUP_REMOVED lines=27> */
.L_x_23:
        /* <DEDUP_REMOVED lines=27> */
.L_x_20:
[----:B------:R-:W0:Y:S02]  /*08f0*/  LDC.64 R2, c[0x0][0x390] ;  /* 0x0000e400ff027b82 */ /* 0x000e240000000a00 */
[----:B0-----:R-:W-:-:S05]  /*0900*/  IMAD.WIDE R2, R0, 0x4, R2 ;  /* 0x0000000400027825 */ /* 0x001fca00078e0202 */
[----:B------:R-:W-:Y:S01]  /*0910*/  STG.E desc[UR6][R2.64], R26 ;  /* 0x0000001a02007986 */ /* 0x000fe2000c101906 */
[----:B------:R-:W-:Y:S05]  /*0920*/  EXIT ;  /* 0x000000000000794d */ /* 0x000fea0003800000 */
.L_x_24:
        /* <DEDUP_REMOVED lines=13> */
.L_x_68:


//--------------------- .text.row_col_kernel      --------------------------
	.section	.text.row_col_kernel,"ax",@progbits
	.align	128
        .global         row_col_kernel
        .type           row_col_kernel,@function
        .size           row_col_kernel,(.L_x_69 - row_col_kernel)
        .other          row_col_kernel,@"STO_CUDA_ENTRY STV_DEFAULT"
row_col_kernel:
.text.row_col_kernel:
[----:B------:R-:W0:Y:S01]  /*0000*/  LDC R1, c[0x0][0x37c] ;  /* 0x0000df00ff017b82 */ /* 0x000e220000000800 */
[----:B------:R-:W1:Y:S01]  /*0010*/  S2R R0, SR_TID.X ;  /* 0x0000000000007919 */ /* 0x000e620000002100 */
[----:B------:R-:W2:Y:S01]  /*0020*/  LDCU UR4, c[0x0][0x2f8] ;  /* 0x00005f00ff0477ac */ /* 0x000ea20008000800 */
[----:B0-----:R-:W-:Y:S01]  /*0030*/  VIADD R1, R1, 0xfffffff0 ;  /* 0xfffffff001017836 */ /* 0x001fe20000000000 */
[----:B------:R-:W0:Y:S04]  /*0040*/  LDCU UR5, c[0x0][0x2fc] ;  /* 0x00005f80ff0577ac */ /* 0x000e280008000800 */
[----:B--2---:R-:W-:-:S05]  /*0050*/  IADD3 R22, P1, PT, R1, UR4, RZ ;  /* 0x0000000401167c10 */ /* 0x004fca000ff3e0ff */
[----:B0-----:R-:W-:Y:S01]  /*0060*/  IMAD.X R2, RZ, RZ, UR5, P1 ;  /* 0x00000005ff027e24 */ /* 0x001fe200088e06ff */
[----:B-1----:R-:W-:-:S13]  /*0070*/  ISETP.NE.AND P0, PT, R0, RZ, PT ;  /* 0x000000ff0000720c */ /* 0x002fda0003f05270 */
[----:B------:R-:W-:Y:S05]  /*0080*/  @P0 EXIT ;  /* 0x000000000000094d */ /* 0x000fea0003800000 */
[----:B------:R-:W0:Y:S01]  /*0090*/  LDC.64 R10, c[0x0][0x398] ;  /* 0x0000e600ff0a7b82 */ /* 0x000e220000000a00 */
[----:B------:R-:W-:Y:S01]  /*00a0*/  MOV R0, 0x10 ;  /* 0x0000001000007802 */ /* 0x000fe20000000f00 */
[----:B------:R-:W1:Y:S01]  /*00b0*/  LDCU.64 UR4, c[0x4][URZ] ;  /* 0x01000000ff0477ac */ /* 0x000e620008000a00 */
[----:B------:R-:W-:Y:S01]  /*00c0*/  IMAD.MOV.U32 R6, RZ, RZ, R22 ;  /* 0x000000ffff067224 */ /* 0x000fe200078e0016 */
[----:B------:R-:W-:-:S04]  /*00d0*/  MOV R7, R2 ;  /* 0x0000000200077202 */ /* 0x000fc80000000f00 */
[----:B------:R-:W2:Y:S08]  /*00e0*/  LDC R12, c[0x0][0x3a0] ;  /* 0x0000e800ff0c7b82 */ /* 0x000eb00000000800 */
[----:B------:R3:W4:Y:S01]  /*00f0*/  LDC.64 R8, c[0x4][R0] ;  /* 0x0100000000087b82 */ /* 0x0007220000000a00 */
[----:B-1----:R-:W-:Y:S02]  /*0100*/  IMAD.U32 R4, RZ, RZ, UR4 ;  /* 0x00000004ff047e24 */ /* 0x002fe4000f8e00ff */
[----:B------:R-:W-:Y:S01]  /*0110*/  IMAD.U32 R5, RZ, RZ, UR5 ;  /* 0x00000005ff057e24 */ /* 0x000fe2000f8e00ff */
[----:B0-----:R3:W-:Y:S04]  /*0120*/  STL.64 [R1], R10 ;  /* 0x0000000a01007387 */ /* 0x0017e80000100a00 */
[----:B--2---:R3:W-:Y:S02]  /*0130*/  STL [R1+0x8], R12 ;  /* 0x0000080c01007387 */ /* 0x0047e40000100800 */
[----:B------:R-:W-:-:S07]  /*0140*/  LEPC R20, `(.L_x_25) ;  /* 0x000000001014794e */ /* 0x000fce0000000000 */
[----:B---34-:R-:W-:Y:S05]  /*0150*/  CALL.ABS.NOINC R8 ;  /* 0x0000000008007343 */ /* 0x018fea0003c00000 */
.L_x_25:
[----:B------:R-:W0:Y:S01]  /*0160*/  LDC R25, c[0x0][0x3a0] ;  /* 0x0000e800ff197b82 */ /* 0x000e220000000800 */
[----:B------:R-:W0:Y:S02]  /*0170*/  LDCU UR4, c[0x0][0x398] ;  /* 0x00007300ff0477ac */ /* 0x000e240008000800 */
[----:B0-----:R-:W-:-:S04]  /*0180*/  VIMNMX R0, PT, PT, R25, UR4, PT ;  /* 0x0000000419007c48 */ /* 0x001fc8000bfe0100 */
[----:B------:R-:W-:-:S13]  /*0190*/  ISETP.GE.AND P0, PT, R0, 0x1, PT ;  /* 0x000000010000780c */ /* 0x000fda0003f06270 */
[----:B------:R-:W-:Y:S05]  /*01a0*/  @!P0 EXIT ;  /* 0x000000000000894d */ /* 0x000fea0003800000 */
[----:B------:R-:W0:Y:S01]  /*01b0*/  LDC.64 R28, c[0x0][0x358] ;  /* 0x0000d600ff1c7b82 */ /* 0x000e220000000a00 */
[----:B------:R-:W-:Y:S01]  /*01c0*/  LOP3.LUT R25, R25, 0x3, RZ, 0xc0, !PT ;  /* 0x0000000319197812 */ /* 0x000fe200078ec0ff */
[----:B------:R-:W-:-:S07]  /*01d0*/  IMAD.MOV.U32 R18, RZ, RZ, RZ ;  /* 0x000000ffff127224 */ /* 0x000fce00078e00ff */
.L_x_62:
[----:B------:R-:W1:Y:S01]  /*01e0*/  LDCU UR4, c[0x0][0x3a0] ;  /* 0x00007400ff0477ac */ /* 0x000e620008000800 */
[----:B------:R-:W-:Y:S01]  /*01f0*/  IMAD.MOV.U32 R19, RZ, RZ, RZ ;  /* 0x000000ffff137224 */ /* 0x000fe200078e00ff */
[----:B------:R-:W2:Y:S01]  /*0200*/  LDCU UR5, c[0x0][0x398] ;  /* 0x00007300ff0577ac */ /* 0x000ea20008000800 */
[----:B-1----:R-:W-:Y:S01]  /*0210*/  UISETP.GE.U32.AND UP0, UPT, UR4, 0x10, UPT ;  /* 0x000000100400788c */ /* 0x002fe2000bf06070 */
[----:B--2---:R-:W-:-:S08]  /*0220*/  IMAD R24, R18, UR5, RZ ;  /* 0x0000000512187c24 */ /* 0x004fd0000f8e02ff */
[----:B------:R-:W-:Y:S05]  /*0230*/  BRA.U !UP0, `(.L_x_26) ;  /* 0x00000011083c7547 */ /* 0x000fea000b800000 */
[----:B------:R-:W1:Y:S01]  /*0240*/  LDC.64 R4, c[0x0][0x380] ;  /* 0x0000e000ff047b82 */ /* 0x000e620000000a00 */
[----:B------:R-:W-:Y:S01]  /*0250*/  BSSY.RECONVERGENT B6, `(.L_x_27) ;  /* 0x000010c000067945 */ /* 0x000fe20003800200 */
[----:B------:R-:W-:Y:S02]  /*0260*/  IMAD.MOV.U32 R19, RZ, RZ, RZ ;  /* 0x000000ffff137224 */ /* 0x000fe400078e00ff */
[----:B-1----:R-:W-:-:S03]  /*0270*/  IMAD.WIDE.U32 R4, R24, 0x4, R4 ;  /* 0x0000000418047825 */ /* 0x002fc600078e0004 */
[----:B------:R-:W-:-:S05]  /*0280*/  IADD3 R16, P0, PT, R4, 0x20, RZ ;  /* 0x0000002004107810 */ /* 0x000fca0007f1e0ff */
[----:B------:R-:W-:-:S08]  /*0290*/  IMAD.X R17, RZ, RZ, R5, P0 ;  /* 0x000000ffff117224 */ /* 0x000fd000000e0605 */
.L_x_44:
[----:B0-----:R-:W-:Y:S02]  /*02a0*/  R2UR UR4, R28 ;  /* 0x000000001c0472ca */ /* 0x001fe400000e0000 */
[----:B------:R-:W-:-:S13]  /*02b0*/  R2UR UR5, R29 ;  /* 0x000000001d0572ca */ /* 0x000fda00000e0000 */
[----:B------:R-:W2:Y:S01]  /*02c0*/  LDG.E R0, desc[UR4][R16.64+-0x20] ;  /* 0xffffe00410007981 */ /* 0x000ea2000c1e1900 */
[----:B------:R-:W-:Y:S01]  /*02d0*/  MOV R8, 0x10 ;  /* 0x0000001000087802 */ /* 0x000fe20000000f00 */
[----:B------:R-:W0:Y:S01]  /*02e0*/  LDCU.64 UR4, c[0x4][0x8] ;  /* 0x01000100ff0477ac */ /* 0x000e220008000a00 */
[----:B------:R-:W-:Y:S01]  /*02f0*/  IMAD.MOV.U32 R6, RZ, RZ, R22 ;  /* 0x000000ffff067224 */ /* 0x000fe200078e0016 */
[----:B------:R1:W-:Y:S01]  /*0300*/  STL.64 [R1], R18 ;  /* 0x0000001201007387 */ /* 0x0003e20000100a00 */
[----:B------:R-:W-:Y:S02]  /*0310*/  IMAD.MOV.U32 R7, RZ, RZ, R2 ;  /* 0x000000ffff077224 */ /* 0x000fe400078e0002 */
[----:B------:R-:W3:Y:S01]  /*0320*/  LDC.64 R8, c[0x4][R8] ;  /* 0x0100000008087b82 */ /* 0x000ee20000000a00 */
[----:B0-----:R-:W-:Y:S01]  /*0330*/  IMAD.U32 R4, RZ, RZ, UR4 ;  /* 0x00000004ff047e24 */ /* 0x001fe2000f8e00ff */
[----:B------:R-:W-:Y:S01]  /*0340*/  MOV R5, UR5 ;  /* 0x0000000500057c02 */ /* 0x000fe20008000f00 */
[----:B--2---:R-:W0:Y:S02]  /*0350*/  F2F.F64.F32 R10, R0 ;  /* 0x00000000000a7310 */ /* 0x004e240000201800 */
[----:B0--3--:R1:W-:Y:S04]  /*0360*/  STL.64 [R1+0x8], R10 ;  /* 0x0000080a01007387 */ /* 0x0093e80000100a00 */
[----:B------:R-:W-:-:S07]  /*0370*/  LEPC R20, `(.L_x_28) ;  /* 0x000000001014794e */ /* 0x000fce0000000000 */
[----:B-1----:R-:W-:Y:S05]  /*0380*/  CALL.ABS.NOINC R8 ;  /* 0x0000000008007343 */ /* 0x002fea0003c00000 */
.L_x_28:
[----:B------:R-:W-:Y:S02]  /*0390*/  R2UR UR4, R28 ;  /* 0x000000001c0472ca */ /* 0x000fe400000e0000 */
[----:B------:R-:W-:-:S13]  /*03a0*/  R2UR UR5, R29 ;  /* 0x000000001d0572ca */ /* 0x000fda00000e0000 */
[----:B------:R-:W2:Y:S01]  /*03b0*/  LDG.E R0, desc[UR4][R16.64+-0x1c] ;  /* 0xffffe40410007981 */ /* 0x000ea2000c1e1900 */
[----:B------:R-:W-:Y:S01]  /*03c0*/  VIADD R13, R19, 0x1 ;  /* 0x00000001130d7836 */ /* 0x000fe20000000000 */
[----:B------:R-:W-:Y:S01]  /*03d0*/  MOV R23, 0x10 ;  /* 0x0000001000177802 */ /* 0x000fe20000000f00 */
[----:B------:R-:W-:Y:S01]  /*03e0*/  IMAD.MOV.U32 R12, RZ, RZ, R18 ;  /* 0x000000ffff0c7224 */ /* 0x000fe200078e0012 */
[----:B------:R-:W0:Y:S01]  /*03f0*/  LDCU.64 UR4, c[0x4][0x8] ;  /* 0x01000100ff0477ac */ /* 0x000e220008000a00 */
[----:B------:R-:W-:Y:S01]  /*0400*/  IMAD.MOV.U32 R6, RZ, RZ, R22 ;  /* 0x000000ffff067224 */ /* 0x000fe200078e0016 */
[----:B------:R1:W3:Y:S01]  /*0410*/  LDC.64 R8, c[0x4][R23] ;  /* 0x0100000017087b82 */ /* 0x0002e20000000a00 */
[----:B------:R-:W-:Y:S01]  /*0420*/  IMAD.MOV.U32 R7, RZ, RZ, R2 ;  /* 0x000000ffff077224 */ /* 0x000fe200078e0002 */
[----:B------:R1:W-:Y:S01]  /*0430*/  STL.64 [R1], R12 ;  /* 0x0000000c01007387 */ /* 0x0003e20000100a00 */
[----:B0-----:R-:W-:Y:S01]  /*0440*/  MOV R4, UR4 ;  /* 0x0000000400047c02 */ /* 0x001fe20008000f00 */
[----:B------:R-:W-:Y:S01]  /*0450*/  IMAD.U32 R5, RZ, RZ, UR5 ;  /* 0x00000005ff057e24 */ /* 0x000fe2000f8e00ff */
[----:B--2---:R-:W0:Y:S02]  /*0460*/  F2F.F64.F32 R10, R0 ;  /* 0x00000000000a7310 */ /* 0x004e240000201800 */
[----:B0--3--:R1:W-:Y:S04]  /*0470*/  STL.64 [R1+0x8], R10 ;  /* 0x0000080a01007387 */ /* 0x0093e80000100a00 */
[----:B------:R-:W-:-:S07]  /*0480*/  LEPC R20, `(.L_x_29) ;  /* 0x000000001014794e */ /* 0x000fce0000000000 */
[----:B-1----:R-:W-:Y:S05]  /*0490*/  CALL.ABS.NOINC R8 ;  /* 0x0000000008007343 */ /* 0x002fea0003c00000 */
.L_x_29:
[----:B------:R-:W-:Y:S02]  /*04a0*/  R2UR UR4, R28 ;  /* 0x000000001c0472ca */ /* 0x000fe400000e0000 */
[----:B------:R-:W-:-:S13]  /*04b0*/  R2UR UR5, R29 ;  /* 0x000000001d0572ca */ /* 0x000fda00000e0000 */
[----:B------:R-:W2:Y:S01]  /*04c0*/  LDG.E R0, desc[UR4][R16.64+-0x18] ;  /* 0xffffe80410007981 */ /* 0x000ea2000c1e1900 */
[----:B------:R-:W-:Y:S01]  /*04d0*/  VIADD R13, R19, 0x2 ;  /* 0x00000002130d7836 */ /* 0x000fe20000000000 */
[----:B------:R-:W-:Y:S01]  /*04e0*/  MOV R12, R18 ;  /* 0x00000012000c7202 */ /* 0x000fe20000000f00 */
[----:B------:R0:W1:Y:S01]  /*04f0*/  LDC.64 R8, c[0x4][R23] ;  /* 0x0100000017087b82 */ /* 0x0000620000000a00 */
[----:B------:R-:W3:Y:S01]  /*0500*/  LDCU.64 UR4, c[0x4][0x8] ;  /* 0x01000100ff0477ac */ /* 0x000ee20008000a00 */
[----:B------:R-:W-:Y:S02]  /*0510*/  IMAD.MOV.U32 R6, RZ, RZ, R22 ;  /* 0x000000ffff067224 */ /* 0x000fe400078e0016 */
[----:B------:R0:W-:Y:S01]  /*0520*/  STL.64 [R1], R12 ;  /* 0x0000000c01007387 */ /* 0x0001e20000100a00 */
[----:B------:R-:W-:Y:S02]  /*0530*/  IMAD.MOV.U32 R7, RZ, RZ, R2 ;  /* 0x000000ffff077224 */ /* 0x000fe400078e0002 */
[----:B---3--:R-:W-:-:S02]  /*0540*/  IMAD.U32 R4, RZ, RZ, UR4 ;  /* 0x00000004ff047e24 */ /* 0x008fc4000f8e00ff */
[----:B------:R-:W-:Y:S01]  /*0550*/  IMAD.U32 R5, RZ, RZ, UR5 ;  /* 0x00000005ff057e24 */ /* 0x000fe2000f8e00ff */
[----:B--2---:R-:W2:Y:S02]  /*0560*/  F2F.F64.F32 R10, R0 ;  /* 0x00000000000a7310 */ /* 0x004ea40000201800 */
[----:B-12---:R0:W-:Y:S04]  /*0570*/  STL.64 [R1+0x8], R10 ;  /* 0x0000080a01007387 */ /* 0x0061e80000100a00 */
[----:B------:R-:W-:-:S07]  /*0580*/  LEPC R20, `(.L_x_30) ;  /* 0x000000001014794e */ /* 0x000fce0000000000 */
[----:B0-----:R-:W-:Y:S05]  /*0590*/  CALL.ABS.NOINC R8 ;  /* 0x0000000008007343 */ /* 0x001fea0003c00000 */
.L_x_30:
[----:B------:R-:W-:Y:S02]  /*05a0*/  R2UR UR4, R28 ;  /* 0x000000001c0472ca */ /* 0x000fe400000e0000 */
[----:B------:R-:W-:-:S13]  /*05b0*/  R2UR UR5, R29 ;  /* 0x000000001d0572ca */ /* 0x000fda00000e0000 */
[----:B------:R-:W2:Y:S01]  /*05c0*/  LDG.E R0, desc[UR4][R16.64+-0x14] ;  /* 0xffffec0410007981 */ /* 0x000ea2000c1e1900 */
[----:B------:R-:W-:Y:S01]  /*05d0*/  IADD3 R13, PT, PT, R19, 0x3, RZ ;  /* 0x00000003130d7810 */ /* 0x000fe20007ffe0ff */
[----:B------:R-:W-:Y:S01]  /*05e0*/  IMAD.MOV.U32 R12, RZ, RZ, R18 ;  /* 0x000000ffff0c7224 */ /* 0x000fe200078e0012 */
[----:B------:R0:W1:Y:S01]  /*05f0*/  LDC.64 R8, c[0x4][R23] ;  /* 0x0100000017087b82 */ /* 0x0000620000000a00 */
[----:B------:R-:W3:Y:S01]  /*0600*/  LDCU.64 UR4, c[0x4][0x8] ;  /* 0x01000100ff0477ac */ /* 0x000ee20008000a00 */
[----:B------:R-:W-:Y:S01]  /*0610*/  IMAD.MOV.U32 R6, RZ, RZ, R22 ;  /* 0x000000ffff067224 */ /* 0x000fe200078e0016 */
[----:B------:R-:W-:Y:S01]  /*0620*/  MOV R7, R2 ;  /* 0x0000000200077202 */ /* 0x000fe20000000f00 */
[----:B------:R0:W-:Y:S01]  /*0630*/  STL.64 [R1], R12 ;  /* 0x0000000c01007387 */ /* 0x0001e20000100a00 */
[----:B---3--:R-:W-:Y:S02]  /*0640*/  IMAD.U32 R4, RZ, RZ, UR4 ;  /* 0x00000004ff047e24 */ /* 0x008fe4000f8e00ff */
[----:B------:R-:W-:Y:S01]  /*0650*/  IMAD.U32 R5, RZ, RZ, UR5 ;  /* 0x00000005ff057e24 */ /* 0x000fe2000f8e00ff */
[----:B--2---:R-:W2:Y:S02]  /*0660*/  F2F.F64.F32 R10, R0 ;  /* 0x00000000000a7310 */ /* 0x004ea40000201800 */
[----:B-12---:R0:W-:Y:S04]  /*0670*/  STL.64 [R1+0x8], R10 ;  /* 0x0000080a01007387 */ /* 0x0061e80000100a00 */
[----:B------:R-:W-:-:S07]  /*0680*/  LEPC R20, `(.L_x_31) ;  /* 0x000000001014794e */ /* 0x000fce0000000000 */
[----:B0-----:R-:W-:Y:S05]  /*0690*/  CALL.ABS.NOINC R8 ;  /* 0x0000000008007343 */ /* 0x001fea0003c00000 */
.L_x_31:
[----:B------:R-:W-:Y:S02]  /*06a0*/  R2UR UR4, R28 ;  /* 0x000000001c0472ca */ /* 0x000fe400000e0000 */
[----:B------:R-:W-:-:S13]  /*06b0*/  R2UR UR5, R29 ;  /* 0x000000001d0572ca */ /* 0x000fda00000e0000 */
[----:B------:R-:W2:Y:S01]  /*06c0*/  LDG.E R0, desc[UR4][R16.64+-0x10] ;  /* 0xfffff00410007981 */ /* 0x000ea2000c1e1900 */
[----:B------:R-:W-:Y:S01]  /*06d0*/  VIADD R13, R19, 0x4 ;  /* 0x00000004130d7836 */ /* 0x000fe20000000000 */
[----:B------:R0:W1:Y:S01]  /*06e0*/  LDC.64 R8, c[0x4][R23] ;  /* 0x0100000017087b82 */ /* 0x0000620000000a00 */
[----:B------:R-:W-:Y:S01]  /*06f0*/  IMAD.MOV.U32 R12, RZ, RZ, R18 ;  /* 0x000000ffff0c7224 */ /* 0x000fe200078e0012 */
[----:B------:R-:W3:Y:S01]  /*0700*/  LDCU.64 UR4, c[0x4][0x8] ;  /* 0x01000100ff0477ac */ /* 0x000ee20008000a00 */
[----:B------:R-:W-:Y:S01]  /*0710*/  MOV R6, R22 ;  /* 0x0000001600067202 */ /* 0x000fe20000000f00 */
[----:B------:R-:W-:Y:S02]  /*0720*/  IMAD.MOV.U32 R7, RZ, RZ, R2 ;  /* 0x000000ffff077224 */ /* 0x000fe400078e0002 */
[----:B------:R0:W-:Y:S01]  /*0730*/  STL.64 [R1], R12 ;  /* 0x0000000c01007387 */ /* 0x0001e20000100a00 */
[----:B---3--:R-:W-:Y:S02]  /*0740*/  IMAD.U32 R4, RZ, RZ, UR4 ;  /* 0x00000004ff047e24 */ /* 0x008fe4000f8e00ff */
[----:B------:R-:W-:Y:S01]  /*0750*/  IMAD.U32 R5, RZ, RZ, UR5 ;  /* 0x00000005ff057e24 */ /* 0x000fe2000f8e00ff */
[----:B--2---:R-:W2:Y:S02]  /*0760*/  F2F.F64.F32 R10, R0 ;  /* 0x00000000000a7310 */ /* 0x004ea40000201800 */
[----:B-12---:R0:W-:Y:S04]  /*0770*/  STL.64 [R1+0x8], R10 ;  /* 0x0000080a01007387 */ /* 0x0061e80000100a00 */
[----:B------:R-:W-:-:S07]  /*0780*/  LEPC R20, `(.L_x_32) ;  /* 0x000000001014794e */ /* 0x000fce0000000000 */
[----:B0-----:R-:W-:Y:S05]  /*0790*/  CALL.ABS.NOINC R8 ;  /* 0x0000000008007343 */ /* 0x001fea0003c00000 */
.L_x_32:
[----:B------:R-:W-:Y:S02]  /*07a0*/  R2UR UR4, R28 ;  /* 0x000000001c0472ca */ /* 0x000fe400000e0000 */
[----:B------:R-:W-:-:S13]  /*07b0*/  R2UR UR5, R29 ;  /* 0x000000001d0572ca */ /* 0x000fda00000e0000 */
[----:B------:R-:W2:Y:S01]  /*07c0*/  LDG.E R0, desc[UR4][R16.64+-0xc] ;  /* 0xfffff40410007981 */ /* 0x000ea2000c1e1900 */
[----:B------:R-:W-:Y:S01]  /*07d0*/  VIADD R13, R19, 0x5 ;  /* 0x00000005130d7836 */ /* 0x000fe20000000000 */
[----:B------:R0:W1:Y:S01]  /*07e0*/  LDC.64 R8, c[0x4][R23] ;  /* 0x0100000017087b82 */ /* 0x0000620000000a00 */
[----:B------:R-:W-:Y:S01]  /*07f0*/  IMAD.MOV.U32 R12, RZ, RZ, R18 ;  /* 0x000000ffff0c7224 */ /* 0x000fe200078e0012 */
[----:B------:R-:W3:Y:S01]  /*0800*/  LDCU.64 UR4, c[0x4][0x8] ;  /* 0x01000100ff0477ac */ /* 0x000ee20008000a00 */
[----:B------:R-:W-:Y:S02]  /*0810*/  IMAD.MOV.U32 R6, RZ, RZ, R22 ;  /* 0x000000ffff067224 */ /* 0x000fe400078e0016 */
[----:B------:R-:W-:Y:S01]  /*0820*/  IMAD.MOV.U32 R7, RZ, RZ, R2 ;  /* 0x000000ffff077224 */ /* 0x000fe200078e0002 */
[----:B------:R0:W-:Y:S01]  /*0830*/  STL.64 [R1], R12 ;  /* 0x0000000c01007387 */ /* 0x0001e20000100a00 */
[----:B---3--:R-:W-:Y:S01]  /*0840*/  IMAD.U32 R4, RZ, RZ, UR4 ;  /* 0x00000004ff047e24 */ /* 0x008fe2000f8e00ff */
[----:B------:R-:W-:Y:S01]  /*0850*/  MOV R5, UR5 ;  /* 0x0000000500057c02 */ /* 0x000fe20008000f00 */
[----:B--2---:R-:W2:Y:S02]  /*0860*/  F2F.F64.F32 R10, R0 ;  /* 0x00000000000a7310 */ /* 0x004ea40000201800 */
[----:B-12---:R0:W-:Y:S04]  /*0870*/  STL.64 [R1+0x8], R10 ;  /* 0x0000080a01007387 */ /* 0x0061e80000100a00 */
[----:B------:R-:W-:-:S07]  /*0880*/  LEPC R20, `(.L_x_33) ;  /* 0x000000001014794e */ /* 0x000fce0000000000 */
[----:B0-----:R-:W-:Y:S05]  /*0890*/  CALL.ABS.NOINC R8 ;  /* 0x0000000008007343 */ /* 0x001fea0003c00000 */
.L_x_33:
        /* <DEDUP_REMOVED lines=10> */
[----:B---3--:R-:W-:Y:S01]  /*0940*/  MOV R4, UR4 ;  /* 0x0000000400047c02 */ /* 0x008fe20008000f00 */
[----:B------:R-:W-:Y:S01]  /*0950*/  IMAD.U32 R5, RZ, RZ, UR5 ;  /* 0x00000005ff057e24 */ /* 0x000fe2000f8e00ff */
[----:B--2---:R-:W2:Y:S02]  /*0960*/  F2F.F64.F32 R10, R0 ;  /* 0x00000000000a7310 */ /* 0x004ea40000201800 */
[----:B-12---:R0:W-:Y:S04]  /*0970*/  STL.64 [R1+0x8], R10 ;  /* 0x0000080a01007387 */ /* 0x0061e80000100a00 */
[----:B------:R-:W-:-:S07]  /*0980*/  LEPC R20, `(.L_x_34) ;  /* 0x000000001014794e */ /* 0x000fce0000000000 */
[----:B0-----:R-:W-:Y:S05]  /*0990*/  CALL.ABS.NOINC R8 ;  /* 0x0000000008007343 */ /* 0x001fea0003c00000 */
.L_x_34:
        /* <DEDUP_REMOVED lines=16> */
.L_x_35:
        /* <DEDUP_REMOVED lines=16> */
.L_x_36:
        /* <DEDUP_REMOVED lines=16> */
.L_x_37:
        /* <DEDUP_REMOVED lines=16> */
.L_x_38:
        /* <DEDUP_REMOVED lines=16> */
.L_x_39:
        /* <DEDUP_REMOVED lines=16> */
.L_x_40:
        /* <DEDUP_REMOVED lines=16> */
.L_x_41:
        /* <DEDUP_REMOVED lines=16> */
.L_x_42:
        /* <DEDUP_REMOVED lines=16> */
.L_x_43:
[----:B------:R-:W0:Y:S01]  /*12a0*/  LDC R0, c[0x0][0x3a0] ;  /* 0x0000e800ff007b82 */ /* 0x000e220000000800 */
[----:B------:R-:W-:Y:S01]  /*12b0*/  VIADD R19, R19, 0x10 ;  /* 0x0000001013137836 */ /* 0x000fe20000000000 */
[----:B------:R-:W-:-:S05]  /*12c0*/  IADD3 R16, P1, PT, R16, 0x40, RZ ;  /* 0x0000004010107810 */ /* 0x000fca0007f3e0ff */
[----:B------:R-:W-:Y:S01]  /*12d0*/  IMAD.X R17, RZ, RZ, R17, P1 ;  /* 0x000000ffff117224 */ /* 0x000fe200008e0611 */
[----:B0-----:R-:W-:-:S04]  /*12e0*/  LOP3.LUT R0, R0, 0x7ffffff0, RZ, 0xc0, !PT ;  /* 0x7ffffff000007812 */ /* 0x001fc800078ec0ff */
[----:B------:R-:W-:-:S13]  /*12f0*/  ISETP.NE.AND P0, PT, R19, R0, PT ;  /* 0x000000001300720c */ /* 0x000fda0003f05270 */
[----:B------:R-:W-:Y:S05]  /*1300*/  @P0 BRA `(.L_x_44) ;  /* 0xffffffec00e40947 */ /* 0x000fea000383ffff */
[----:B------:R-:W-:Y:S05]  /*1310*/  BSYNC.RECONVERGENT B6 ;  /* 0x0000000000067941 */ /* 0x000fea0003800200 */
.L_x_27:
[----:B------:R-:W-:-:S07]  /*1320*/  MOV R19, R0 ;  /* 0x0000000000137202 */ /* 0x000fce0000000f00 */
.L_x_26:
[----:B------:R-:W1:Y:S02]  /*1330*/  LDCU UR4, c[0x0][0x3a0] ;  /* 0x00007400ff0477ac */ /* 0x000e640008000800 */
[----:B-1----:R-:W-:-:S04]  /*1340*/  ULOP3.LUT UR4, UR4, 0xf, URZ, 0xc0, !UPT ;  /* 0x0000000f04047892 */ /* 0x002fc8000f8ec0ff */
[----:B------:R-:W-:-:S09]  /*1350*/  UISETP.NE.AND UP0, UPT, UR4, URZ, UPT ;  /* 0x000000ff0400728c */ /* 0x000fd2000bf05270 */
[----:B------:R-:W-:Y:S05]  /*1360*/  BRA.U !UP0, `(.L_x_45) ;  /* 0x00000011087c7547 */ /* 0x000fea000b800000 */
[----:B------:R-:W1:Y:S01]  /*1370*/  LDCU UR5, c[0x0][0x2f8] ;  /* 0x00005f00ff0577ac */ /* 0x000e620008000800 */
[----:B------:R-:W-:-:S04]  /*1380*/  UIADD3 UR4, UPT, UPT, UR4, -0x1, URZ ;  /* 0xffffffff04047890 */ /* 0x000fc8000fffe0ff */
[----:B------:R-:W-:Y:S01]  /*1390*/  UISETP.GE.U32.AND UP0, UPT, UR4, 0x7, UPT ;  /* 0x000000070400788c */ /* 0x000fe2000bf06070 */
[----:B-1----:R-:W-:-:S08]  /*13a0*/  VIADD R23, R22, -UR5 ;  /* 0x8000000516177c36 */ /* 0x002fd00008000000 */
[----:B------:R-:W-:Y:S05]  /*13b0*/  BRA.U !UP0, `(.L_x_46) ;  /* 0x0000000908247547 */ /* 0x000fea000b800000 */
[----:B------:R-:W1:Y:S01]  /*13c0*/  LDC.64 R10, c[0x0][0x380] ;  /* 0x0000e000ff0a7b82 */ /* 0x000e620000000a00 */
[----:B0-----:R-:W-:Y:S01]  /*13d0*/  R2UR UR4, R28 ;  /* 0x000000001c0472ca */ /* 0x001fe200000e0000 */
[----:B------:R-:W-:Y:S01]  /*13e0*/  IMAD.IADD R3, R24, 0x1, R19 ;  /* 0x0000000118037824 */ /* 0x000fe200078e0213 */
[----:B------:R-:W-:-:S03]  /*13f0*/  R2UR UR5, R29 ;  /* 0x000000001d0572ca */ /* 0x000fc600000e0000 */
[----:B-1----:R-:W-:-:S10]  /*1400*/  IMAD.WIDE.U32 R10, R3, 0x4, R10 ;  /* 0x00000004030a7825 */ /* 0x002fd400078e000a */
[----:B------:R-:W2:Y:S01]  /*1410*/  LDG.E R10, desc[UR4][R10.64] ;  /* 0x000000040a0a7981 */ /* 0x000ea2000c1e1900 */
[----:B------:R-:W-:Y:S01]  /*1420*/  MOV R8, 0x10 ;  /* 0x0000001000087802 */ /* 0x000fe20000000f00 */
[----:B------:R-:W0:Y:S01]  /*1430*/  LDCU.64 UR4, c[0x4][0x8] ;  /* 0x01000100ff0477ac */ /* 0x000e220008000a00 */
[----:B------:R-:W-:Y:S01]  /*1440*/  MOV R6, R22 ;  /* 0x0000001600067202 */ /* 0x000fe20000000f00 */
[----:B------:R1:W-:Y:S01]  /*1450*/  STL.64 [R23], R18 ;  /* 0x0000001217007387 */ /* 0x0003e20000100a00 */
[----:B------:R-:W-:Y:S02]  /*1460*/  IMAD.MOV.U32 R7, RZ, RZ, R2 ;  /* 0x000000ffff077224 */ /* 0x000fe400078e0002 */
[----:B------:R-:W3:Y:S01]  /*1470*/  LDC.64 R8, c[0x4][R8] ;  /* 0x0100000008087b82 */ /* 0x000ee20000000a00 */
[----:B0-----:R-:W-:Y:S02]  /*1480*/  IMAD.U32 R4, RZ, RZ, UR4 ;  /* 0x00000004ff047e24 */ /* 0x001fe4000f8e00ff */
[----:B------:R-:W-:Y:S01]  /*1490*/  IMAD.U32 R5, RZ, RZ, UR5 ;  /* 0x00000005ff057e24 */ /* 0x000fe2000f8e00ff */
[----:B--2---:R-:W0:Y:S02]  /*14a0*/  F2F.F64.F32 R12, R10 ;  /* 0x0000000a000c7310 */ /* 0x004e240000201800 */
[----:B0--3--:R1:W-:Y:S04]  /*14b0*/  STL.64 [R23+0x8], R12 ;  /* 0x0000080c17007387 */ /* 0x0093e80000100a00 */
[----:B------:R-:W-:-:S07]  /*14c0*/  LEPC R20, `(.L_x_47) ;  /* 0x000000001014794e */ /* 0x000fce0000000000 */
[----:B-1----:R-:W-:Y:S05]  /*14d0*/  CALL.ABS.NOINC R8 ;  /* 0x0000000008007343 */ /* 0x002fea0003c00000 */
.L_x_47:
[----:B------:R-:W0:Y:S01]  /*14e0*/  LDCU.64 UR4, c[0x0][0x380] ;  /* 0x00007000ff0477ac */ /* 0x000e220008000a00 */
[----:B------:R-:W-:Y:S02]  /*14f0*/  IADD3 R0, P0, PT, R24, R19, RZ ;  /* 0x0000001318007210 */ /* 0x000fe40007f1e0ff */
[----:B------:R-:W-:Y:S02]  /*1500*/  R2UR UR6, R28 ;  /* 0x000000001c0672ca */ /* 0x000fe400000e0000 */
[----:B------:R-:W-:Y:S01]  /*1510*/  R2UR UR7, R29 ;  /* 0x000000001d0772ca */ /* 0x000fe200000e0000 */
[----:B------:R-:W-:Y:S01]  /*1520*/  IMAD.X R3, RZ, RZ, RZ, P0 ;  /* 0x000000ffff037224 */ /* 0x000fe200000e06ff */
[----:B0-----:R-:W-:-:S04]  /*1530*/  LEA R26, P0, R0, UR4, 0x2 ;  /* 0x00000004001a7c11 */ /* 0x001fc8000f8010ff */
[----:B------:R-:W-:Y:S01]  /*1540*/  LEA.HI.X R27, R0, UR5, R3, 0x2, P0 ;  /* 0x00000005001b7c11 */ /* 0x000fe200080f1403 */
[----:B------:R-:W-:Y:S01]  /*1550*/  VIADD R13, R19, 0x1 ;  /* 0x00000001130d7836 */ /* 0x000fe20000000000 */
[----:B------:R-:W-:Y:S01]  /*1560*/  MOV R16, 0x10 ;  /* 0x0000001000107802 */ /* 0x000fe20000000f00 */
[----:B------:R-:W-:Y:S01]  /*1570*/  IMAD.MOV.U32 R12, RZ, RZ, R18 ;  /* 0x000000ffff0c7224 */ /* 0x000fe200078e0012 */
[----:B------:R-:W0:Y:S03]  /*1580*/  LDCU.64 UR4, c[0x4][0x8] ;  /* 0x01000100ff0477ac */ /* 0x000e260008000a00 */
[----:B------:R-:W2:Y:S01]  /*1590*/  LDG.E R0, desc[UR6][R26.64+0x4] ;  /* 0x000004061a007981 */ /* 0x000ea2000c1e1900 */
[----:B------:R1:W3:Y:S01]  /*15a0*/  LDC.64 R8, c[0x4][R16] ;  /* 0x0100000010087b82 */ /* 0x0002e20000000a00 */
[----:B------:R-:W-:Y:S02]  /*15b0*/  IMAD.MOV.U32 R6, RZ, RZ, R22 ;  /* 0x000000ffff067224 */ /* 0x000fe400078e0016 */
[----:B------:R1:W-:Y:S01]  /*15c0*/  STL.64 [R23], R12 ;  /* 0x0000000c17007387 */ /* 0x0003e20000100a00 */
[----:B------:R-:W-:Y:S01]  /*15d0*/  IMAD.MOV.U32 R7, RZ, RZ, R2 ;  /* 0x000000ffff077224 */ /* 0x000fe200078e0002 */
[----:B0-----:R-:W-:Y:S01]  /*15e0*/  MOV R4, UR4 ;  /* 0x0000000400047c02 */ /* 0x001fe20008000f00 */
[----:B------:R-:W-:Y:S01]  /*15f0*/  IMAD.U32 R5, RZ, RZ, UR5 ;  /* 0x00000005ff057e24 */ /* 0x000fe2000f8e00ff */
[----:B--2---:R-:W0:Y:S02]  /*1600*/  F2F.F64.F32 R10, R0 ;  /* 0x00000000000a7310 */ /* 0x004e240000201800 */
[----:B0--3--:R1:W-:Y:S04]  /*1610*/  STL.64 [R23+0x8], R10 ;  /* 0x0000080a17007387 */ /* 0x0093e80000100a00 */
[----:B------:R-:W-:-:S07]  /*1620*/  LEPC R20, `(.L_x_48) ;  /* 0x000000001014794e */ /* 0x000fce0000000000 */
[----:B-1----:R-:W-:Y:S05]  /*1630*/  CALL.ABS.NOINC R8 ;  /* 0x0000000008007343 */ /* 0x002fea0003c00000 */
.L_x_48:
        /* <DEDUP_REMOVED lines=16> */
.L_x_49:
        /* <DEDUP_REMOVED lines=16> */
.L_x_50:
        /* <DEDUP_REMOVED lines=16> */
.L_x_51:
        /* <DEDUP_REMOVED lines=16> */
.L_x_52:
        /* <DEDUP_REMOVED lines=16> */
.L_x_53:
[----:B------:R-:W-:Y:S02]  /*1b40*/  R2UR UR4, R28 ;  /* 0x000000001c0472ca */ /* 0x000fe400000e0000 */
[----:B------:R-:W-:-:S13]  /*1b50*/  R2UR UR5, R29 ;  /* 0x000000001d0572ca */ /* 0x000fda00000e0000 */
[----:B------:R-:W2:Y:S01]  /*1b60*/  LDG.E R26, desc[UR4][R26.64+0x1c] ;  /* 0x00001c041a1a7981 */ /* 0x000ea2000c1e1900 */
[----:B------:R-:W-:Y:S01]  /*1b70*/  VIADD R11, R19, 0x7 ;  /* 0x00000007130b7836 */ /* 0x000fe20000000000 */
[----:B------:R-:W-:Y:S01]  /*1b80*/  MOV R10, R18 ;  /* 0x00000012000a7202 */ /* 0x000fe20000000f00 */
[----:B------:R-:W0:Y:S01]  /*1b90*/  LDC.64 R16, c[0x4][R16] ;  /* 0x0100000010107b82 */ /* 0x000e220000000a00 */
[----:B------:R-:W1:Y:S01]  /*1ba0*/  LDCU.64 UR4, c[0x4][0x8] ;  /* 0x01000100ff0477ac */ /* 0x000e620008000a00 */
[----:B------:R-:W-:Y:S02]  /*1bb0*/  IMAD.MOV.U32 R6, RZ, RZ, R22 ;  /* 0x000000ffff067224 */ /* 0x000fe400078e0016 */
[----:B------:R3:W-:Y:S01]  /*1bc0*/  STL.64 [R23], R10 ;  /* 0x0000000a17007387 */ /* 0x0007e20000100a00 */
[----:B------:R-:W-:Y:S02]  /*1bd0*/  IMAD.MOV.U32 R7, RZ, RZ, R2 ;  /* 0x000000ffff077224 */ /* 0x000fe400078e0002 */
[----:B-1----:R-:W-:-:S02]  /*1be0*/  IMAD.U32 R4, RZ, RZ, UR4 ;  /* 0x00000004ff047e24 */ /* 0x002fc4000f8e00ff */
[----:B------:R-:W-:Y:S01]  /*1bf0*/  IMAD.U32 R5, RZ, RZ, UR5 ;  /* 0x00000005ff057e24 */ /* 0x000fe2000f8e00ff */
[----:B--2---:R-:W1:Y:S02]  /*1c00*/  F2F.F64.F32 R8, R26 ;  /* 0x0000001a00087310 */ /* 0x004e640000201800 */
[----:B01----:R3:W-:Y:S04]  /*1c10*/  STL.64 [R23+0x8], R8 ;  /* 0x0000080817007387 */ /* 0x0037e80000100a00 */
[----:B------:R-:W-:-:S07]  /*1c20*/  LEPC R20, `(.L_x_54) ;  /* 0x000000001014794e */ /* 0x000fce0000000000 */
[----:B---3--:R-:W-:Y:S05]  /*1c30*/  CALL.ABS.NOINC R16 ;  /* 0x0000000010007343 */ /* 0x008fea0003c00000 */
.L_x_54:
[----:B------:R-:W-:-:S07]  /*1c40*/  IADD3 R19, PT, PT, R19, 0x8, RZ ;  /* 0x0000000813137810 */ /* 0x000fce0007ffe0ff */
.L_x_46:
[----:B------:R-:W1:Y:S02]  /*1c50*/  LDCU UR4, c[0x0][0x3a0] ;  /* 0x00007400ff0477ac */ /* 0x000e640008000800 */
[----:B-1----:R-:W-:-:S04]  /*1c60*/  ULOP3.LUT UR4, UR4, 0x7, URZ, 0xc0, !UPT ;  /* 0x0000000704047892 */ /* 0x002fc8000f8ec0ff */
[----:B------:R-:W-:-:S09]  /*1c70*/  UISETP.NE.AND UP0, UPT, UR4, URZ, UPT ;  /* 0x000000ff0400728c */ /* 0x000fd2000bf05270 */
[----:B------:R-:W-:Y:S05]  /*1c80*/  BRA.U !UP0, `(.L_x_45) ;  /* 0x0000000908347547 */ /* 0x000fea000b800000 */
[----:B------:R-:W-:-:S04]  /*1c90*/  UIADD3 UR4, UPT, UPT, UR4, -0x1, URZ ;  /* 0xffffffff04047890 */ /* 0x000fc8000fffe0ff */
[----:B------:R-:W-:-:S09]  /*1ca0*/  UISETP.GE.U32.AND UP0, UPT, UR4, 0x3, UPT ;  /* 0x000000030400788c */ /* 0x000fd2000bf06070 */
[----:B------:R-:W-:Y:S05]  /*1cb0*/  BRA.U !UP0, `(.L_x_55) ;  /* 0x0000000508247547 */ /* 0x000fea000b800000 */
[----:B------:R-:W1:Y:S01]  /*1cc0*/  LDC.64 R6, c[0x0][0x380] ;  /* 0x0000e000ff067b82 */ /* 0x000e620000000a00 */
[----:B0-----:R-:W-:Y:S01]  /*1cd0*/  R2UR UR4, R28 ;  /* 0x000000001c0472ca */ /* 0x001fe200000e0000 */
[----:B------:R-:W-:Y:S01]  /*1ce0*/  IMAD.IADD R3, R24, 0x1, R19 ;  /* 0x0000000118037824 */ /* 0x000fe200078e0213 */
[----:B------:R-:W-:-:S03]  /*1cf0*/  R2UR UR5, R29 ;  /* 0x000000001d0572ca */ /* 0x000fc600000e0000 */
[----:B-1----:R-:W-:-:S10]  /*1d00*/  IMAD.WIDE.U32 R6, R3, 0x4, R6 ;  /* 0x0000000403067825 */ /* 0x002fd400078e0006 */
[----:B------:R0:W2:Y:S01]  /*1d10*/  LDG.E R0, desc[UR4][R6.64] ;  /* 0x0000000406007981 */ /* 0x0000a2000c1e1900 */
[----:B------:R-:W-:Y:S01]  /*1d20*/  MOV R8, 0x10 ;  /* 0x0000001000087802 */ /* 0x000fe20000000f00 */
[----:B------:R-:W1:Y:S02]  /*1d30*/  LDCU.64 UR4, c[0x4][0x8] ;  /* 0x01000100ff0477ac */ /* 0x000e640008000a00 */
[----:B------:R3:W-:Y:S03]  /*1d40*/  STL.64 [R23], R18 ;  /* 0x0000001217007387 */ /* 0x0007e60000100a00 */
[----:B------:R-:W4:Y:S01]  /*1d50*/  LDC.64 R8, c[0x4][R8] ;  /* 0x0100000008087b82 */ /* 0x000f220000000a00 */
[----:B0-----:R-:W-:Y:S01]  /*1d60*/  IMAD.MOV.U32 R6, RZ, RZ, R22 ;  /* 0x000000ffff067224 */ /* 0x001fe200078e0016 */
[----:B------:R-:W-:Y:S01]  /*1d70*/  MOV R7, R2 ;  /* 0x0000000200077202 */ /* 0x000fe20000000f00 */
[----:B-1----:R-:W-:-:S02]  /*1d80*/  IMAD.U32 R4, RZ, RZ, UR4 ;  /* 0x00000004ff047e24 */ /* 0x002fc4000f8e00ff */
[----:B------:R-:W-:Y:S01]  /*1d90*/  IMAD.U32 R5, RZ, RZ, UR5 ;  /* 0x00000005ff057e24 */ /* 0x000fe2000f8e00ff */
[----:B--2---:R-:W0:Y:S02]  /*1da0*/  F2F.F64.F32 R10, R0 ;  /* 0x00000000000a7310 */ /* 0x004e240000201800 */
[----:B0---4-:R3:W-:Y:S04]  /*1db0*/  STL.64 [R23+0x8], R10 ;  /* 0x0000080a17007387 */ /* 0x0117e80000100a00 */
[----:B------:R-:W-:-:S07]  /*1dc0*/  LEPC R20, `(.L_x_56) ;  /* 0x000000001014794e */ /* 0x000fce0000000000 */
[----:B---3--:R-:W-:Y:S05]  /*1dd0*/  CALL.ABS.NOINC R8 ;  /* 0x0000000008007343 */ /* 0x008fea0003c00000 */
.L_x_56:
        /* <DEDUP_REMOVED lines=15> */
[----:B------:R-:W-:-:S02]  /*1ed0*/  IMAD.MOV.U32 R7, RZ, RZ, R2 ;  /* 0x000000ffff077224 */ /* 0x000fc400078e0002 */
[----:B0-----:R-:W-:Y:S01]  /*1ee0*/  IMAD.U32 R4, RZ, RZ, UR4 ;  /* 0x00000004ff047e24 */ /* 0x001fe2000f8e00ff */
[----:B------:R-:W-:Y:S01]  /*1ef0*/  MOV R5, UR5 ;  /* 0x0000000500057c02 */ /* 0x000fe20008000f00 */
[----:B--2---:R-:W0:Y:S02]  /*1f00*/  F2F.F64.F32 R10, R0 ;  /* 0x00000000000a7310 */ /* 0x004e240000201800 */
[----:B0--3--:R1:W-:Y:S04]  /*1f10*/  STL.64 [R23+0x8], R10 ;  /* 0x0000080a17007387 */ /* 0x0093e80000100a00 */
[----:B------:R-:W-:-:S07]  /*1f20*/  LEPC R20, `(.L_x_57) ;  /* 0x000000001014794e */ /* 0x000fce0000000000 */
[----:B-1----:R-:W-:Y:S05]  /*1f30*/  CALL.ABS.NOINC R8 ;  /* 0x0000000008007343 */ /* 0x002fea0003c00000 */
.L_x_57:
        /* <DEDUP_REMOVED lines=16> */
.L_x_58:
        /* <DEDUP_REMOVED lines=16> */
.L_x_59:
[----:B------:R-:W-:-:S07]  /*2140*/  IADD3 R19, PT, PT, R19, 0x4, RZ ;  /* 0x0000000413137810 */ /* 0x000fce0007ffe0ff */
.L_x_55:
[----:B------:R-:W-:-:S13]  /*2150*/  ISETP.NE.AND P0, PT, R25, RZ, PT ;  /* 0x000000ff1900720c */ /* 0x000fda0003f05270 */
[----:B------:R-:W-:Y:S05]  /*2160*/  @!P0 BRA `(.L_x_45) ;  /* 0x0000000000fc8947 */ /* 0x000fea0003800000 */
[----:B------:R-:W1:Y:S01]  /*2170*/  LDC.64 R6, c[0x0][0x380] ;  /* 0x0000e000ff067b82 */ /* 0x000e620000000a00 */
[----:B0-----:R-:W-:Y:S01]  /*2180*/  R2UR UR4, R28 ;  /* 0x000000001c0472ca */ /* 0x001fe200000e0000 */
[----:B------:R-:W-:Y:S01]  /*2190*/  IMAD.IADD R3, R24, 0x1, R19 ;  /* 0x0000000118037824 */ /* 0x000fe200078e0213 */
[----:B------:R-:W-:-:S03]  /*21a0*/  R2UR UR5, R29 ;  /* 0x000000001d0572ca */ /* 0x000fc600000e0000 */
[----:B-1----:R-:W-:-:S10]  /*21b0*/  IMAD.WIDE.U32 R6, R3, 0x4, R6 ;  /* 0x0000000403067825 */ /* 0x002fd400078e0006 */
[----:B------:R0:W2:Y:S01]  /*21c0*/  LDG.E R6, desc[UR4][R6.64] ;  /* 0x0000000406067981 */ /* 0x0000a2000c1e1900 */
[----:B------:R-:W-:Y:S01]  /*21d0*/  MOV R8, 0x10 ;  /* 0x0000001000087802 */ /* 0x000fe20000000f00 */
[----:B------:R-:W1:Y:S01]  /*21e0*/  LDCU.64 UR4, c[0x4][0x8] ;  /* 0x01000100ff0477ac */ /* 0x000e620008000a00 */
[----:B------:R-:W-:Y:S01]  /*21f0*/  ISETP.NE.AND P0, PT, R25, 0x1, PT ;  /* 0x000000011900780c */ /* 0x000fe20003f05270 */
[----:B------:R3:W-:Y:S03]  /*2200*/  STL.64 [R23], R18 ;  /* 0x0000001217007387 */ /* 0x0007e60000100a00 */
[----:B------:R-:W4:Y:S01]  /*2210*/  LDC.64 R8, c[0x4][R8] ;  /* 0x0100000008087b82 */ /* 0x000f220000000a00 */
[----:B------:R-:W-:Y:S02]  /*2220*/  P2R R0, PR, RZ, 0x1 ;  /* 0x00000001ff007803 */ /* 0x000fe40000000000 */
[----:B0-----:R-:W-:Y:S01]  /*2230*/  MOV R7, R2 ;  /* 0x0000000200077202 */ /* 0x001fe20000000f00 */
[----:B-1----:R-:W-:-:S02]  /*2240*/  IMAD.U32 R4, RZ, RZ, UR4 ;  /* 0x00000004ff047e24 */ /* 0x002fc4000f8e00ff */
[----:B------:R-:W-:Y:S01]  /*2250*/  IMAD.U32 R5, RZ, RZ, UR5 ;  /* 0x00000005ff057e24 */ /* 0x000fe2000f8e00ff */
[----:B--2---:R0:W1:Y:S02]  /*2260*/  F2F.F64.F32 R10, R6 ;  /* 0x00000006000a7310 */ /* 0x0040640000201800 */
[----:B0-----:R-:W-:Y:S01]  /*2270*/  IMAD.MOV.U32 R6, RZ, RZ, R22 ;  /* 0x000000ffff067224 */ /* 0x001fe200078e0016 */
[----:B-1--4-:R3:W-:Y:S06]  /*2280*/  STL.64 [R23+0x8], R10 ;  /* 0x0000080a17007387 */ /* 0x0127ec0000100a00 */
[----:B------:R-:W-:-:S07]  /*2290*/  LEPC R20, `(.L_x_60) ;  /* 0x000000001014794e */ /* 0x000fce0000000000 */
[----:B---3--:R-:W-:Y:S05]  /*22a0*/  CALL.ABS.NOINC R8 ;  /* 0x0000000008007343 */ /* 0x008fea0003c00000 */
.L_x_60:
[----:B------:R-:W-:-:S13]  /*22b0*/  ISETP.NE.AND P6, PT, R25, 0x1, PT ;  /* 0x000000011900780c */ /* 0x000fda0003fc5270 */
[----:B------:R-:W-:Y:S05]  /*22c0*/  @!P6 BRA `(.L_x_45) ;  /* 0x0000000000a4e947 */ /* 0x000fea0003800000 */
        /* <DEDUP_REMOVED lines=13> */
[----:B------:R-:W-:Y:S01]  /*23a0*/  ISETP.NE.AND P0, PT, R25, 0x2, PT ;  /* 0x000000021900780c */ /* 0x000fe20003f05270 */
[----:B------:R-:W-:Y:S01]  /*23b0*/  IMAD.MOV.U32 R6, RZ, RZ, R22 ;  /* 0x000000ffff067224 */ /* 0x000fe200078e0016 */
[----:B------:R1:W-:Y:S01]  /*23c0*/  STL.64 [R23], R12 ;  /* 0x0000000c17007387 */ /* 0x0003e20000100a00 */
[----:B------:R-:W-:-:S02]  /*23d0*/  IMAD.MOV.U32 R7, RZ, RZ, R2 ;  /* 0x000000ffff077224 */ /* 0x000fc400078e0002 */
[----:B0-----:R-:W-:Y:S01]  /*23e0*/  IMAD.U32 R4, RZ, RZ, UR4 ;  /* 0x00000004ff047e24 */ /* 0x001fe2000f8e00ff */
[----:B------:R-:W-:Y:S01]  /*23f0*/  MOV R5, UR5 ;  /* 0x0000000500057c02 */ /* 0x000fe20008000f00 */
[----:B--2---:R0:W2:Y:S02]  /*2400*/  F2F.F64.F32 R10, R0 ;  /* 0x00000000000a7310 */ /* 0x0040a40000201800 */
[----:B0-----:R-:W-:Y:S01]  /*2410*/  P2R R0, PR, RZ, 0x1 ;  /* 0x00000001ff007803 */ /* 0x001fe20000000000 */
[----:B--23--:R1:W-:Y:S06]  /*2420*/  STL.64 [R23+0x8], R10 ;  /* 0x0000080a17007387 */ /* 0x00c3ec0000100a00 */
[----:B------:R-:W-:-:S07]  /*2430*/  LEPC R20, `(.L_x_61) ;  /* 0x000000001014794e */ /* 0x000fce0000000000 */
[----:B-1----:R-:W-:Y:S05]  /*2440*/  CALL.ABS.NOINC R8 ;  /* 0x0000000008007343 */ /* 0x002fea0003c00000 */
.L_x_61:
[----:B------:R-:W-:-:S13]  /*2450*/  ISETP.NE.AND P6, PT, R25, 0x2, PT ;  /* 0x000000021900780c */ /* 0x000fda0003fc5270 */
[----:B------:R-:W-:Y:S05]  /*2460*/  @!P6 BRA `(.L_x_45) ;  /* 0x00000000003ce947 */ /* 0x000fea0003800000 */
[----:B------:R-:W-:Y:S02]  /*2470*/  R2UR UR4, R28 ;  /* 0x000000001c0472ca */ /* 0x000fe400000e0000 */
[----:B------:R-:W-:-:S13]  /*2480*/  R2UR UR5, R29 ;  /* 0x000000001d0572ca */ /* 0x000fda00000e0000 */
[----:B------:R-:W2:Y:S01]  /*2490*/  LDG.E R16, desc[UR4][R16.64+0x8] ;  /* 0x0000080410107981 */ /* 0x000ea2000c1e1900 */
[----:B------:R-:W-:Y:S01]  /*24a0*/  VIADD R19, R19, 0x2 ;  /* 0x0000000213137836 */ /* 0x000fe20000000000 */
[----:B------:R0:W1:Y:S01]  /*24b0*/  LDC.64 R10, c[0x4][R24] ;  /* 0x01000000180a7b82 */ /* 0x0000620000000a00 */
[----:B------:R-:W3:Y:S01]  /*24c0*/  LDCU.64 UR4, c[0x4][0x8] ;  /* 0x01000100ff0477ac */ /* 0x000ee20008000a00 */
[----:B------:R-:W-:Y:S02]  /*24d0*/  IMAD.MOV.U32 R6, RZ, RZ, R22 ;  /* 0x000000ffff067224 */ /* 0x000fe400078e0016 */
[----:B------:R0:W-:Y:S01]  /*24e0*/  STL.64 [R23], R18 ;  /* 0x0000001217007387 */ /* 0x0001e20000100a00 */
[----:B------:R-:W-:Y:S02]  /*24f0*/  IMAD.MOV.U32 R7, RZ, RZ, R2 ;  /* 0x000000ffff077224 */ /* 0x000fe400078e0002 */
[----:B---3--:R-:W-:Y:S01]  /*2500*/  IMAD.U32 R4, RZ, RZ, UR4 ;  /* 0x00000004ff047e24 */ /* 0x008fe2000f8e00ff */
[----:B------:R-:W-:Y:S01]  /*2510*/  MOV R5, UR5 ;  /* 0x0000000500057c02 */ /* 0x000fe20008000f00 */
[----:B--2---:R-:W2:Y:S02]  /*2520*/  F2F.F64.F32 R8, R16 ;  /* 0x0000001000087310 */ /* 0x004ea40000201800 */
[----:B-12---:R0:W-:Y:S04]  /*2530*/  STL.64 [R23+0x8], R8 ;  /* 0x0000080817007387 */ /* 0x0061e80000100a00 */
[----:B------:R-:W-:-:S07]  /*2540*/  LEPC R20, `(.L_x_45) ;  /* 0x000000001014794e */ /* 0x000fce0000000000 */
[----:B0-----:R-:W-:Y:S05]  /*2550*/  CALL.ABS.NOINC R10 ;  /* 0x000000000a007343 */ /* 0x001fea0003c00000 */
.L_x_45:
[----:B------:R-:W1:Y:S01]  /*2560*/  LDCU UR4, c[0x0][0x398] ;  /* 0x00007300ff0477ac */ /* 0x000e620008000800 */
[----:B------:R-:W-:-:S05]  /*2570*/  VIADD R18, R18, 0x1 ;  /* 0x0000000112127836 */ /* 0x000fca0000000000 */
[----:B-1----:R-:W-:-:S13]  /*2580*/  ISETP.NE.AND P0, PT, R18, UR4, PT ;  /* 0x0000000412007c0c */ /* 0x002fda000bf05270 */
[----:B------:R-:W-:Y:S05]  /*2590*/  @P0 BRA `(.L_x_62) ;  /* 0xffffffdc00100947 */ /* 0x000fea000383ffff */
[----:B------:R-:W-:Y:S05]  /*25a0*/  EXIT ;  /* 0x000000000000794d */ /* 0x000fea0003800000 */
.L_x_63:
        /* <DEDUP_REMOVED lines=13> */
.L_x_69:


//--------------------- .nv.global.init           --------------------------
	.section	.nv.global.init,"aw",@progbits
.nv.global.init:
	.type		$str$1,@object
	.size		$str$1,($str - $str$1)
$str$1:
        /*0000*/ 	.byte	0x41, 0x5b, 0x25, 0x64, 0x5d, 0x5b, 0x25, 0x64, 0x5d, 0x3d, 0x28, 0x25, 0x66, 0x29, 0x2e, 0x20
        /*0010*/ 	.byte	0x0a, 0x00
	.type		$str,@object
	.size		$str,(.L_0 - $str)
$str:
        /*0012*/ 	.byte	0x4d, 0x3d, 0x28, 0x25, 0x64, 0x29, 0x20, 0x4e, 0x3d, 0x28, 0x25, 0x64, 0x29, 0x20, 0x4b, 0x3d
        /*0022*/ 	.byte	0x28, 0x25, 0x64, 0x29, 0x0a, 0x00
.L_0:


//--------------------- .nv.shared.reserved.0     --------------------------
	.section	.nv.shared.reserved.0,"aw",@nobits
	.weak		__nv_reservedSMEM_offset_0_alias
	.size		__nv_reservedSMEM_offset_0_alias, 0, 64
	.other		__nv_reservedSMEM_offset_0_alias,@"STO_CUDA_RESERVED_SHARED STV_DEFAULT"
__nv_reservedSMEM_offset_0_alias:
	.zero		0
	.zero		64


//--------------------- .nv.constant0.matrixMulv21 --------------------------
	.section	.nv.constant0.matrixMulv21,"a",@progbits
	.sectionflags	@""
	.align	4
.nv.constant0.matrixMulv21:
	.zero		932


//--------------------- .nv.constant0.matrixMulv2 --------------------------
	.section	.nv.constant0.matrixMulv2,"a",@progbits
	.sectionflags	@""
	.align	4
.nv.constant0.matrixMulv2:
	.zero		932


//--------------------- .nv.constant0.matrixMulv12 --------------------------
	.section	.nv.constant0.matrixMulv12,"a",@progbits
	.sectionflags	@""
	.align	4
.nv.constant0.matrixMulv12:
	.zero		932


//--------------------- .nv.constant0.matrixMulv11 --------------------------
	.section	.nv.constant0.matrixMulv11,"a",@progbits
	.sectionflags	@""
	.align	4
.nv.constant0.matrixMulv11:
	.zero		932


//--------------------- .nv.constant0.matrixMulv1 --------------------------
	.section	.nv.constant0.matrixMulv1,"a",@progbits
	.sectionflags	@""
	.align	4
.nv.constant0.matrixMulv1:
	.zero		932


//--------------------- .nv.constant0.row_col_kernel --------------------------
	.section	.nv.constant0.row_col_kernel,"a",@progbits
	.sectionflags	@""
	.align	4
.nv.constant0.row_col_kernel:
	.zero		932


//--------------------- SYMBOLS --------------------------

	.type		.nv.reservedSmem.offset0,@object
	.size		.nv.reservedSmem.offset0,0x4
	.type		vprintf,@function
